	.headerflags	@"EF_CUDA_TEXMODE_UNIFIED EF_CUDA_64BIT_ADDRESS EF_CUDA_ACCELERATORS EF_CUDA_SM90 EF_CUDA_VIRTUAL_SM(EF_CUDA_SM90)"
	.elftype	@"ET_EXEC"


//--------------------- .nv.info                  --------------------------
	.section	.nv.info,"",@"SHT_CUDA_INFO"
	.align	4


	//----- nvinfo : EIATTR_REGCOUNT
	.align		4
        /*0000*/ 	.byte	0x04, 0x2f
        /*0002*/ 	.short	(.L_3 - .L_2)
	.align		4
.L_2:
        /*0004*/ 	.word	index@(triton_poi_fused__native_batch_norm_legit_no_training_relu_6)
        /*0008*/ 	.word	0x00000028


	//----- nvinfo : EIATTR_MIN_STACK_SIZE
	.align		4
.L_3:
        /*000c*/ 	.byte	0x04, 0x12
        /*000e*/ 	.short	(.L_5 - .L_4)
	.align		4
.L_4:
        /*0010*/ 	.word	index@(triton_poi_fused__native_batch_norm_legit_no_training_relu_6)
        /*0014*/ 	.word	0x00000000


	//----- nvinfo : EIATTR_FRAME_SIZE
	.align		4
.L_5:
        /*0018*/ 	.byte	0x04, 0x11
        /*001a*/ 	.short	(.L_7 - .L_6)
	.align		4
.L_6:
        /*001c*/ 	.word	index@(triton_poi_fused__native_batch_norm_legit_no_training_relu_6)
        /*0020*/ 	.word	0x00000000


	//----- nvinfo : EIATTR_MIN_STACK_SIZE
	.align		4
.L_7:
        /*0024*/ 	.byte	0x04, 0x12
        /*0026*/ 	.short	(.L_9 - .L_8)
	.align		4
.L_8:
        /*0028*/ 	.word	index@(triton_poi_fused__native_batch_norm_legit_no_training_relu_6)
        /*002c*/ 	.word	0x00000000
.L_9:


//--------------------- .nv.info.triton_poi_fused__native_batch_norm_legit_no_training_relu_6 --------------------------
	.section	.nv.info.triton_poi_fused__native_batch_norm_legit_no_training_relu_6,"",@"SHT_CUDA_INFO"
	.sectionflags	@""
	.align	4


	//----- nvinfo : EIATTR_CUDA_API_VERSION
	.align		4
        /*0000*/ 	.byte	0x04, 0x37
        /*0002*/ 	.short	(.L_11 - .L_10)
.L_10:
        /*0004*/ 	.word	0x0000007c


	//----- nvinfo : EIATTR_KPARAM_INFO
	.align		4
.L_11:
        /*0008*/ 	.byte	0x04, 0x17
        /*000a*/ 	.short	(.L_13 - .L_12)
.L_12:
        /*000c*/ 	.word	0x00000000
        /*0010*/ 	.short	0x0007
        /*0012*/ 	.short	0x0034
        /*0014*/ 	.byte	0x00, 0xf0, 0x11, 0x00


	//----- nvinfo : EIATTR_KPARAM_INFO
	.align		4
.L_13:
        /*0018*/ 	.byte	0x04, 0x17
        /*001a*/ 	.short	(.L_15 - .L_14)
.L_14:
        /*001c*/ 	.word	0x00000000
        /*0020*/ 	.short	0x0006
        /*0022*/ 	.short	0x0030
        /*0024*/ 	.byte	0x00, 0xf0, 0x11, 0x00


	//----- nvinfo : EIATTR_KPARAM_INFO
	.align		4
.L_15:
        /*0028*/ 	.byte	0x04, 0x17
        /*002a*/ 	.short	(.L_17 - .L_16)
.L_16:
        /*002c*/ 	.word	0x00000000
        /*0030*/ 	.short	0x0005
        /*0032*/ 	.short	0x0028
        /*0034*/ 	.byte	0x00, 0xf4, 0x21, 0x00


	//----- nvinfo : EIATTR_KPARAM_INFO
	.align		4
.L_17:
        /*0038*/ 	.byte	0x04, 0x17
        /*003a*/ 	.short	(.L_19 - .L_18)
.L_18:
        /*003c*/ 	.word	0x00000000
        /*0040*/ 	.short	0x0004
        /*0042*/ 	.short	0x0020
        /*0044*/ 	.byte	0x00, 0xf4, 0x21, 0x00


	//----- nvinfo : EIATTR_KPARAM_INFO
	.align		4
.L_19:
        /*0048*/ 	.byte	0x04, 0x17
        /*004a*/ 	.short	(.L_21 - .L_20)
.L_20:
        /*004c*/ 	.word	0x00000000
        /*0050*/ 	.short	0x0003
        /*0052*/ 	.short	0x0018
        /*0054*/ 	.byte	0x00, 0xf4, 0x21, 0x00


	//----- nvinfo : EIATTR_KPARAM_INFO
	.align		4
.L_21:
        /*0058*/ 	.byte	0x04, 0x17
        /*005a*/ 	.short	(.L_23 - .L_22)
.L_22:
        /*005c*/ 	.word	0x00000000
        /*0060*/ 	.short	0x0002
        /*0062*/ 	.short	0x0010
        /*0064*/ 	.byte	0x00, 0xf4, 0x21, 0x00


	//----- nvinfo : EIATTR_KPARAM_INFO
	.align		4
.L_23:
        /*0068*/ 	.byte	0x04, 0x17
        /*006a*/ 	.short	(.L_25 - .L_24)
.L_24:
        /*006c*/ 	.word	0x00000000
        /*0070*/ 	.short	0x0001
        /*0072*/ 	.short	0x0008
        /*0074*/ 	.byte	0x00, 0xf4, 0x21, 0x00


	//----- nvinfo : EIATTR_KPARAM_INFO
	.align		4
.L_25:
        /*0078*/ 	.byte	0x04, 0x17
        /*007a*/ 	.short	(.L_27 - .L_26)
.L_26:
        /*007c*/ 	.word	0x00000000
        /*0080*/ 	.short	0x0000
        /*0082*/ 	.short	0x0000
        /*0084*/ 	.byte	0x00, 0xf4, 0x21, 0x00


	//----- nvinfo : EIATTR_SPARSE_MMA_MASK
	.align		4
.L_27:
        /*0088*/ 	.byte	0x03, 0x50
        /*008a*/ 	.short	0x0000


	//----- nvinfo : EIATTR_MAXREG_COUNT
	.align		4
        /*008c*/ 	.byte	0x03, 0x1b
        /*008e*/ 	.short	0x00ff


	//----- nvinfo : EIATTR_EXIT_INSTR_OFFSETS
	.align		4
        /*0090*/ 	.byte	0x04, 0x1c
        /*0092*/ 	.short	(.L_29 - .L_28)


	//   ....[0]....
.L_28:
        /*0094*/ 	.word	0x00001c30


	//   ....[1]....
        /*0098*/ 	.word	0x00001c70


	//----- nvinfo : EIATTR_REQNTID
	.align		4
.L_29:
        /*009c*/ 	.byte	0x04, 0x10
        /*009e*/ 	.short	(.L_31 - .L_30)
.L_30:
        /*00a0*/ 	.word	0x00000100
        /*00a4*/ 	.word	0x00000001
        /*00a8*/ 	.word	0x00000001


	//----- nvinfo : EIATTR_CBANK_PARAM_SIZE
	.align		4
.L_31:
        /*00ac*/ 	.byte	0x03, 0x19
        /*00ae*/ 	.short	0x0038


	//----- nvinfo : EIATTR_PARAM_CBANK
	.align		4
        /*00b0*/ 	.byte	0x04, 0x0a
        /*00b2*/ 	.short	(.L_33 - .L_32)
	.align		4
.L_32:
        /*00b4*/ 	.word	index@(.nv.constant0.triton_poi_fused__native_batch_norm_legit_no_training_relu_6)
        /*00b8*/ 	.short	0x0210
        /*00ba*/ 	.short	0x0038


	//----- nvinfo : EIATTR_SW_WAR
	.align		4
.L_33:
        /*00bc*/ 	.byte	0x04, 0x36
        /*00be*/ 	.short	(.L_35 - .L_34)
.L_34:
        /*00c0*/ 	.word	0x00000008
.L_35:


//--------------------- .nv.callgraph             --------------------------
	.section	.nv.callgraph,"",@"SHT_CUDA_CALLGRAPH"
	.align	4
	.sectionentsize	8
	.align		4
        /*0000*/ 	.word	0x00000000
	.align		4
        /*0004*/ 	.word	0xffffffff
	.align		4
        /*0008*/ 	.word	0x00000000
	.align		4
        /*000c*/ 	.word	0xfffffffe
	.align		4
        /*0010*/ 	.word	0x00000000
	.align		4
        /*0014*/ 	.word	0xfffffffd
	.align		4
        /*0018*/ 	.word	0x00000000
	.align		4
        /*001c*/ 	.word	0xfffffffc


//--------------------- .nv.constant4             --------------------------
	.section	.nv.constant4,"a",@progbits
	.align	8
	.align		8
.nv.constant4:
        /*0000*/ 	.dword	_$_str
	.align		8
        /*0008*/ 	.dword	_$_str_$_2


//--------------------- .text.triton_poi_fused__native_batch_norm_legit_no_training_relu_6 --------------------------
	.section	.text.triton_poi_fused__native_batch_norm_legit_no_training_relu_6,"ax",@progbits
	.sectionflags	@"SHF_BARRIERS=1"
	.align	128
        .global         triton_poi_fused__native_batch_norm_legit_no_training_relu_6
        .type           triton_poi_fused__native_batch_norm_legit_no_training_relu_6,@function
        .size           triton_poi_fused__native_batch_norm_legit_no_training_relu_6,(.L_x_1 - triton_poi_fused__native_batch_norm_legit_no_training_relu_6)
        .other          triton_poi_fused__native_batch_norm_legit_no_training_relu_6,@"STO_CUDA_ENTRY STV_DEFAULT"
triton_poi_fused__native_batch_norm_legit_no_training_relu_6:
.text.triton_poi_fused__native_batch_norm_legit_no_training_relu_6:
[----:B------:R-:W0:Y:S01]  /*0000*/  LDC R1, c[0x0][0x28] ;  /* 0x00000a00ff017b82 */ /* 0x000e220000000800 */
[----:B------:R-:W1:Y:S07]  /*0010*/  S2R R35, SR_TID.X ;  /* 0x0000000000237919 */ /* 0x000e6e0000002100 */
[----:B------:R-:W2:Y:S01]  /*0020*/  S2UR UR4, SR_CTAID.Y ;  /* 0x00000000000479c3 */ /* 0x000ea20000002600 */
[----:B------:R-:W-:Y:S01]  /*0030*/  ULDC.64 UR22, c[0x0][0x208] ;  /* 0x0000820000167ab9 */ /* 0x000fe20000000a00 */
[----:B------:R-:W3:Y:S06]  /*0040*/  S2R R0, SR_CTAID.X ;  /* 0x0000000000007919 */ /* 0x000eec0000002500 */
[----:B------:R-:W4:Y:S08]  /*0050*/  LDC.64 R36, c[0x0][0x210] ;  /* 0x00008400ff247b82 */ /* 0x000f300000000a00 */
[----:B------:R-:W5:Y:S01]  /*0060*/  LDC.64 R22, c[0x0][0x218] ;  /* 0x00008600ff167b82 */ /* 0x000f620000000a00 */
[----:B--2---:R-:W-:-:S06]  /*0070*/  USHF.L.U32 UR4, UR4, 0x4, URZ ;  /* 0x0000000404047899 */ /* 0x004fcc000800063f */
[----:B------:R-:W-:Y:S02]  /*0080*/  MOV R3, UR4 ;  /* 0x0000000400037c02 */ /* 0x000fe40008000f00 */
[----:B-1----:R-:W-:-:S04]  /*0090*/  SHF.L.U32 R2, R35, 0x2, RZ ;  /* 0x0000000223027819 */ /* 0x002fc800000006ff */
[----:B------:R-:W-:Y:S02]  /*00a0*/  LOP3.LUT R2, R3, 0xc, R2, 0xf8, !PT ;  /* 0x0000000c03027812 */ /* 0x000fe400078ef802 */
[----:B------:R-:W-:Y:S02]  /*00b0*/  SHF.R.U32.HI R3, RZ, 0x2, R35 ;  /* 0x00000002ff037819 */ /* 0x000fe40000011623 */
[C---:B------:R-:W-:Y:S01]  /*00c0*/  ISETP.GE.AND P4, PT, R2.reuse, 0x600, PT ;  /* 0x000006000200780c */ /* 0x040fe20003f86270 */
[----:B------:R-:W-:Y:S01]  /*00d0*/  IMAD.HI R4, R2, 0x2aaaaaab, RZ ;  /* 0x2aaaaaab02047827 */ /* 0x000fe200078e02ff */
[----:B------:R-:W-:-:S04]  /*00e0*/  SGXT.U32 R3, R3, 0x6 ;  /* 0x000000060303781a */ /* 0x000fc80000000000 */
[----:B------:R-:W-:Y:S02]  /*00f0*/  SHF.R.U32.HI R5, RZ, 0x1f, R4 ;  /* 0x0000001fff057819 */ /* 0x000fe40000011604 */
[----:B---3--:R-:W-:Y:S02]  /*0100*/  PRMT R3, R3, 0x6540, R0 ;  /* 0x0000654003037816 */ /* 0x008fe40000000000 */
[----:B------:R-:W-:Y:S02]  /*0110*/  LEA.HI.SX32 R5, R4, R5, 0x1a ;  /* 0x0000000504057211 */ /* 0x000fe400078fd2ff */
[C---:B------:R-:W-:Y:S02]  /*0120*/  LOP3.LUT R4, R3.reuse, 0x40, RZ, 0xfc, !PT ;  /* 0x0000004003047812 */ /* 0x040fe400078efcff */
[----:B------:R-:W-:Y:S01]  /*0130*/  LOP3.LUT R6, R3, 0x80, RZ, 0xfc, !PT ;  /* 0x0000008003067812 */ /* 0x000fe200078efcff */
[----:B------:R-:W-:Y:S01]  /*0140*/  IMAD R33, R5, -0x180, R2 ;  /* 0xfffffe8005217824 */ /* 0x000fe200078e0202 */
[----:B------:R-:W-:-:S02]  /*0150*/  LOP3.LUT R7, R3, 0xc0, RZ, 0xfc, !PT ;  /* 0x000000c003077812 */ /* 0x000fc400078efcff */
[----:B------:R-:W-:Y:S01]  /*0160*/  ISETP.LT.AND P0, PT, R3, 0x3c1, !P4 ;  /* 0x000003c10300780c */ /* 0x000fe20006701270 */
[----:B------:R-:W-:Y:S01]  /*0170*/  IMAD R2, R5, 0x5a180, R33 ;  /* 0x0005a18005027824 */ /* 0x000fe200078e0221 */
[----:B------:R-:W-:Y:S02]  /*0180*/  ISETP.LT.AND P3, PT, R7, 0x3c1, !P4 ;  /* 0x000003c10700780c */ /* 0x000fe40006761270 */
[----:B------:R-:W-:Y:S02]  /*0190*/  CS2R R20, SRZ ;  /* 0x0000000000147805 */ /* 0x000fe4000001ff00 */
[----:B------:R-:W-:Y:S01]  /*01a0*/  ISETP.LT.AND P1, PT, R4, 0x3c1, !P4 ;  /* 0x000003c10400780c */ /* 0x000fe20006721270 */
[----:B------:R-:W-:Y:S01]  /*01b0*/  IMAD R3, R3, 0x180, R2 ;  /* 0x0000018003037824 */ /* 0x000fe200078e0202 */
[----:B------:R-:W-:Y:S01]  /*01c0*/  ISETP.LT.AND P2, PT, R6, 0x3c1, !P4 ;  /* 0x000003c10600780c */ /* 0x000fe20006741270 */
[----:B-----5:R-:W-:Y:S01]  /*01d0*/  IMAD.WIDE R24, R33, 0x4, R22 ;  /* 0x0000000421187825 */ /* 0x020fe200078e0216 */
[----:B------:R-:W-:-:S02]  /*01e0*/  CS2R R4, SRZ ;  /* 0x0000000000047805 */ /* 0x000fc4000001ff00 */
[----:B------:R-:W-:Y:S01]  /*01f0*/  IADD3 R27, R3, 0xc000, RZ ;  /* 0x0000c000031b7810 */ /* 0x000fe20007ffe0ff */
[C---:B------:R-:W-:Y:S01]  /*0200*/  VIADD R9, R3.reuse, 0x6000 ;  /* 0x0000600003097836 */ /* 0x040fe20000000000 */
[----:B------:R-:W-:Y:S01]  /*0210*/  IADD3 R13, R3, 0x12000, RZ ;  /* 0x00012000030d7810 */ /* 0x000fe20007ffe0ff */
[--C-:B----4-:R-:W-:Y:S01]  /*0220*/  IMAD.WIDE R10, R3, 0x4, R36.reuse ;  /* 0x00000004030a7825 */ /* 0x110fe200078e0224 */
[----:B------:R-:W-:Y:S02]  /*0230*/  CS2R R22, SRZ ;  /* 0x0000000000167805 */ /* 0x000fe4000001ff00 */
[----:B------:R-:W-:Y:S01]  /*0240*/  CS2R R6, SRZ ;  /* 0x0000000000067805 */ /* 0x000fe2000001ff00 */
[----:B------:R-:W-:-:S04]  /*0250*/  IMAD.WIDE R2, R9, 0x4, R36 ;  /* 0x0000000409027825 */ /* 0x000fc800078e0224 */
[--C-:B------:R-:W-:Y:S01]  /*0260*/  IMAD.WIDE R26, R27, 0x4, R36.reuse ;  /* 0x000000041b1a7825 */ /* 0x100fe200078e0224 */
[----:B------:R-:W2:Y:S03]  /*0270*/  @P0 LDG.E.EL.128 R4, desc[UR22][R10.64] ;  /* 0x000000160a040981 */ /* 0x000ea6000c2e1d00 */
[----:B------:R-:W-:-:S05]  /*0280*/  IMAD.WIDE R36, R13, 0x4, R36 ;  /* 0x000000040d247825 */ /* 0x000fca00078e0224 */
[----:B------:R1:W3:Y:S02]  /*0290*/  @P3 LDG.E.EL.128 R20, desc[UR22][R36.64] ;  /* 0x0000001624143981 */ /* 0x0002e4000c2e1d00 */
[----:B-1----:R-:W1:Y:S01]  /*02a0*/  LDC.64 R36, c[0x0][0x220] ;  /* 0x00008800ff247b82 */ /* 0x002e620000000a00 */
[----:B------:R-:W-:Y:S02]  /*02b0*/  CS2R R12, SRZ ;  /* 0x00000000000c7805 */ /* 0x000fe4000001ff00 */
[----:B------:R-:W-:Y:S02]  /*02c0*/  CS2R R14, SRZ ;  /* 0x00000000000e7805 */ /* 0x000fe4000001ff00 */
[----:B------:R-:W-:Y:S02]  /*02d0*/  CS2R R16, SRZ ;  /* 0x0000000000107805 */ /* 0x000fe4000001ff00 */
[----:B------:R-:W-:Y:S02]  /*02e0*/  CS2R R18, SRZ ;  /* 0x0000000000127805 */ /* 0x000fe4000001ff00 */
[----:B------:R-:W-:-:S02]  /*02f0*/  CS2R R8, SRZ ;  /* 0x0000000000087805 */ /* 0x000fc4000001ff00 */
[----:B------:R-:W-:Y:S02]  /*0300*/  CS2R R10, SRZ ;  /* 0x00000000000a7805 */ /* 0x000fe4000001ff00 */
[----:B------:R-:W-:Y:S02]  /*0310*/  CS2R R28, SRZ ;  /* 0x00000000001c7805 */ /* 0x000fe4000001ff00 */
[----:B------:R-:W-:Y:S01]  /*0320*/  CS2R R30, SRZ ;  /* 0x00000000001e7805 */ /* 0x000fe2000001ff00 */
[----:B------:R4:W5:Y:S04]  /*0330*/  @P1 LDG.E.EL.128 R12, desc[UR22][R2.64] ;  /* 0x00000016020c1981 */ /* 0x000968000c2e1d00 */
[----:B------:R-:W2:Y:S04]  /*0340*/  @!P4 LDG.E.EL.128 R8, desc[UR22][R24.64] ;  /* 0x000000161808c981 */ /* 0x000ea8000c2e1d00 */
[----:B------:R-:W3:Y:S01]  /*0350*/  @P2 LDG.E.EL.128 R16, desc[UR22][R26.64] ;  /* 0x000000161a102981 */ /* 0x000ee2000c2e1d00 */
[----:B----4-:R-:W4:Y:S01]  /*0360*/  LDC.64 R2, c[0x0][0x228] ;  /* 0x00008a00ff027b82 */ /* 0x010f220000000a00 */
[----:B-1----:R-:W-:-:S05]  /*0370*/  IMAD.WIDE R36, R33, 0x4, R36 ;  /* 0x0000000421247825 */ /* 0x002fca00078e0224 */
[----:B------:R4:W3:Y:S02]  /*0380*/  @!P4 LDG.E.EL.128 R28, desc[UR22][R36.64] ;  /* 0x00000016241cc981 */ /* 0x0008e4000c2e1d00 */
[----:B----4-:R-:W-:Y:S02]  /*0390*/  IMAD.WIDE R36, R33, 0x4, R2 ;  /* 0x0000000421247825 */ /* 0x010fe400078e0202 */
[----:B------:R-:W1:Y:S01]  /*03a0*/  LDC.64 R2, c[0x0][0x230] ;  /* 0x00008c00ff027b82 */ /* 0x000e620000000a00 */
[----:B------:R-:W-:Y:S02]  /*03b0*/  PRMT R0, R35, 0x6540, R0 ;  /* 0x0000654023007816 */ /* 0x000fe40000000000 */
[----:B0-----:R-:W-:Y:S02]  /*03c0*/  CS2R R24, SRZ ;  /* 0x0000000000187805 */ /* 0x001fe4000001ff00 */
[----:B------:R-:W-:Y:S02]  /*03d0*/  CS2R R26, SRZ ;  /* 0x00000000001a7805 */ /* 0x000fe4000001ff00 */
[----:B------:R-:W-:-:S04]  /*03e0*/  CS2R R34, SRZ ;  /* 0x0000000000227805 */ /* 0x000fc8000001ff00 */
[----:B------:R-:W4:Y:S01]  /*03f0*/  @!P4 LDG.E.EL.128 R24, desc[UR22][R36.64] ;  /* 0x000000162418c981 */ /* 0x000f22000c2e1d00 */
[----:B-1----:R-:W-:Y:S01]  /*0400*/  IMAD.WIDE R2, R33, 0x4, R2 ;  /* 0x0000000421027825 */ /* 0x002fe200078e0202 */
[----:B------:R-:W-:-:S06]  /*0410*/  CS2R R32, SRZ ;  /* 0x0000000000207805 */ /* 0x000fcc000001ff00 */
[----:B------:R0:W4:Y:S02]  /*0420*/  @!P4 LDG.E.EL.128 R32, desc[UR22][R2.64] ;  /* 0x000000160220c981 */ /* 0x000124000c2e1d00 */
[----:B0-----:R-:W0:Y:S01]  /*0430*/  S2R R3, SR_TID.X ;  /* 0x0000000000037919 */ /* 0x001e220000002100 */
[----:B------:R-:W1:Y:S01]  /*0440*/  S2UR UR9, SR_CgaCtaId ;  /* 0x00000000000979c3 */ /* 0x000e620000008800 */
[----:B------:R-:W-:Y:S01]  /*0450*/  UMOV UR5, 0x400 ;  /* 0x0000040000057882 */ /* 0x000fe20000000000 */
[----:B------:R-:W-:Y:S02]  /*0460*/  UIADD3 UR8, UR4, 0xe, URZ ;  /* 0x0000000e04087890 */ /* 0x000fe4000fffe03f */
[----:B-1----:R-:W-:Y:S01]  /*0470*/  UPRMT UR9, UR9, 0x654, UR5 ;  /* 0x0000065409097896 */ /* 0x002fe20008000005 */
[----:B0-----:R-:W-:-:S04]  /*0480*/  SHF.R.U32.HI R36, RZ, 0x2, R3 ;  /* 0x00000002ff247819 */ /* 0x001fc80000011603 */
[----:B------:R-:W-:Y:S01]  /*0490*/  SGXT.U32 R36, R36, 0x6 ;  /* 0x000000062424781a */ /* 0x000fe20000000000 */
[----:B------:R-:W-:Y:S02]  /*04a0*/  UIMAD.WIDE UR12, UR4, 0x2aaaaaab, URZ ;  /* 0x2aaaaaab040c78a5 */ /* 0x000fe4000f8e023f */
[----:B------:R-:W-:-:S04]  /*04b0*/  UIADD3 UR14, UR4, 0x1, URZ ;  /* 0x00000001040e7890 */ /* 0x000fc8000fffe03f */
[----:B------:R-:W-:Y:S02]  /*04c0*/  UIMAD.WIDE UR10, UR14, 0x2aaaaaab, URZ ;  /* 0x2aaaaaab0e0a78a5 */ /* 0x000fe4000f8e023f */
[----:B------:R-:W-:Y:S02]  /*04d0*/  UIADD3 UR6, UR4, 0xc, URZ ;  /* 0x0000000c04067890 */ /* 0x000fe4000fffe03f */
[----:B------:R-:W-:Y:S01]  /*04e0*/  UIADD3 UR7, UR4, 0xd, URZ ;  /* 0x0000000d04077890 */ /* 0x000fe2000fffe03f */
[C---:B--2---:R-:W-:Y:S01]  /*04f0*/  FADD R4, -R8.reuse, R4 ;  /* 0x0000000408047221 */ /* 0x044fe20000000100 */
[C---:B-----5:R-:W-:Y:S01]  /*0500*/  FADD R12, -R8.reuse, R12 ;  /* 0x0000000c080c7221 */ /* 0x060fe20000000100 */
[C---:B---3--:R-:W-:Y:S01]  /*0510*/  FADD R20, -R8.reuse, R20 ;  /* 0x0000001408147221 */ /* 0x048fe20000000100 */
[----:B------:R-:W-:Y:S01]  /*0520*/  FADD R16, -R8, R16 ;  /* 0x0000001008107221 */ /* 0x000fe20000000100 */
[----:B------:R-:W-:-:S06]  /*0530*/  FADD R8, R28, 0.0010000000474974513054 ;  /* 0x3a83126f1c087421 */ /* 0x000fcc0000000000 */
[----:B------:R-:W0:Y:S01]  /*0540*/  MUFU.SQRT R8, R8 ;  /* 0x0000000800087308 */ /* 0x000e220000002000 */
[----:B------:R-:W-:Y:S01]  /*0550*/  FADD R28, R29, 0.0010000000474974513054 ;  /* 0x3a83126f1d1c7421 */ /* 0x000fe20000000000 */
[----:B------:R-:W-:Y:S01]  /*0560*/  FADD R31, R31, 0.0010000000474974513054 ;  /* 0x3a83126f1f1f7421 */ /* 0x000fe20000000000 */
[----:B------:R-:W-:-:S05]  /*0570*/  FADD R30, R30, 0.0010000000474974513054 ;  /* 0x3a83126f1e1e7421 */ /* 0x000fca0000000000 */
[----:B------:R-:W1:Y:S08]  /*0580*/  MUFU.SQRT R29, R31 ;  /* 0x0000001f001d7308 */ /* 0x000e700000002000 */
[----:B------:R-:W2:Y:S01]  /*0590*/  MUFU.SQRT R28, R28 ;  /* 0x0000001c001c7308 */ /* 0x000ea20000002000 */
[C---:B0-----:R-:W-:Y:S02]  /*05a0*/  FSETP.GT.AND P4, PT, R8.reuse, 8.50705917302346158658e+37, PT ;  /* 0x7e8000000800780b */ /* 0x041fe40003f84000 */
[----:B------:R-:W-:-:S05]  /*05b0*/  FSETP.GEU.AND P5, PT, R8, 1.175494350822287508e-38, PT ;  /* 0x008000000800780b */ /* 0x000fca0003fae000 */
[----:B------:R-:W0:Y:S01]  /*05c0*/  MUFU.SQRT R2, R30 ;  /* 0x0000001e00027308 */ /* 0x000e220000002000 */
[C---:B------:R-:W-:Y:S01]  /*05d0*/  FADD R6, -R10.reuse, R6 ;  /* 0x000000060a067221 */ /* 0x040fe20000000100 */
[C---:B------:R-:W-:Y:S01]  /*05e0*/  FADD R14, -R10.reuse, R14 ;  /* 0x0000000e0a0e7221 */ /* 0x040fe20000000100 */
[C---:B------:R-:W-:Y:S01]  /*05f0*/  FADD R18, -R10.reuse, R18 ;  /* 0x000000120a127221 */ /* 0x040fe20000000100 */
[----:B------:R-:W-:Y:S01]  /*0600*/  FADD R22, -R10, R22 ;  /* 0x000000160a167221 */ /* 0x000fe20000000100 */
[----:B------:R-:W-:Y:S02]  /*0610*/  IMAD.MOV.U32 R10, RZ, RZ, 0x3e800000 ;  /* 0x3e800000ff0a7424 */ /* 0x000fe400078e00ff */
[C---:B------:R-:W-:Y:S01]  /*0620*/  FADD R5, -R9.reuse, R5 ;  /* 0x0000000509057221 */ /* 0x040fe20000000100 */
[C---:B------:R-:W-:Y:S01]  /*0630*/  FADD R13, -R9.reuse, R13 ;  /* 0x0000000d090d7221 */ /* 0x040fe20000000100 */
[C---:B------:R-:W-:Y:S01]  /*0640*/  FADD R17, -R9.reuse, R17 ;  /* 0x0000001109117221 */ /* 0x040fe20000000100 */
[----:B------:R-:W-:Y:S01]  /*0650*/  FADD R21, -R9, R21 ;  /* 0x0000001509157221 */ /* 0x000fe20000000100 */
[----:B-1----:R-:W-:Y:S01]  /*0660*/  FSETP.GT.AND P3, PT, R29, 8.50705917302346158658e+37, PT ;  /* 0x7e8000001d00780b */ /* 0x002fe20003f64000 */
[----:B------:R-:W-:Y:S01]  /*0670*/  @P4 FMUL R8, R8, 0.25 ;  /* 0x3e80000008084820 */ /* 0x000fe20000400000 */
[----:B------:R-:W-:-:S02]  /*0680*/  FSEL R9, R10, 1, P4 ;  /* 0x3f8000000a097808 */ /* 0x000fc40002000000 */
[----:B--2---:R-:W-:Y:S02]  /*0690*/  FSETP.GT.AND P1, PT, R28, 8.50705917302346158658e+37, PT ;  /* 0x7e8000001c00780b */ /* 0x004fe40003f24000 */
[----:B0-----:R-:W-:Y:S02]  /*06a0*/  FSETP.GT.AND P4, PT, R2, 8.50705917302346158658e+37, PT ;  /* 0x7e8000000200780b */ /* 0x001fe40003f84000 */
[----:B------:R-:W-:Y:S01]  /*06b0*/  FSETP.GEU.AND P2, PT, R29, 1.175494350822287508e-38, PT ;  /* 0x008000001d00780b */ /* 0x000fe20003f4e000 */
[----:B------:R-:W-:Y:S01]  /*06c0*/  @!P5 FMUL R8, R8, 16777216 ;  /* 0x4b8000000808d820 */ /* 0x000fe20000400000 */
[----:B------:R-:W-:Y:S01]  /*06d0*/  FSETP.GEU.AND P0, PT, R28, 1.175494350822287508e-38, PT ;  /* 0x008000001c00780b */ /* 0x000fe20003f0e000 */
[----:B------:R-:W-:Y:S01]  /*06e0*/  @!P5 FMUL R9, R9, 16777216 ;  /* 0x4b8000000909d820 */ /* 0x000fe20000400000 */
[----:B------:R-:W-:Y:S01]  /*06f0*/  FSETP.GEU.AND P5, PT, R2, 1.175494350822287508e-38, PT ;  /* 0x008000000200780b */ /* 0x000fe20003fae000 */
[----:B------:R-:W-:Y:S02]  /*0700*/  @P3 FMUL R29, R29, 0.25 ;  /* 0x3e8000001d1d3820 */ /* 0x000fe40000400000 */
[----:B------:R-:W0:Y:S02]  /*0710*/  MUFU.RCP R8, R8 ;  /* 0x0000000800087308 */ /* 0x000e240000001000 */
[----:B------:R-:W-:-:S02]  /*0720*/  @P1 FMUL R28, R28, 0.25 ;  /* 0x3e8000001c1c1820 */ /* 0x000fc40000400000 */
[----:B------:R-:W-:Y:S02]  /*0730*/  @P4 FMUL R2, R2, 0.25 ;  /* 0x3e80000002024820 */ /* 0x000fe40000400000 */
[----:B------:R-:W-:Y:S02]  /*0740*/  @!P2 FMUL R29, R29, 16777216 ;  /* 0x4b8000001d1da820 */ /* 0x000fe40000400000 */
[----:B------:R-:W-:Y:S02]  /*0750*/  @!P0 FMUL R28, R28, 16777216 ;  /* 0x4b8000001c1c8820 */ /* 0x000fe40000400000 */
[----:B------:R-:W-:Y:S02]  /*0760*/  @!P5 FMUL R2, R2, 16777216 ;  /* 0x4b8000000202d820 */ /* 0x000fe40000400000 */
[----:B------:R-:W1:Y:S01]  /*0770*/  MUFU.RCP R29, R29 ;  /* 0x0000001d001d7308 */ /* 0x000e620000001000 */
[----:B------:R-:W-:Y:S01]  /*0780*/  FADD R7, -R11, R7 ;  /* 0x000000070b077221 */ /* 0x000fe20000000100 */
[----:B0-----:R-:W-:Y:S01]  /*0790*/  FMUL R9, R8, R9 ;  /* 0x0000000908097220 */ /* 0x001fe20000400000 */
[----:B------:R-:W-:-:S05]  /*07a0*/  FSEL R8, R10, 1, P3 ;  /* 0x3f8000000a087808 */ /* 0x000fca0001800000 */
[----:B------:R-:W0:Y:S01]  /*07b0*/  MUFU.RCP R28, R28 ;  /* 0x0000001c001c7308 */ /* 0x000e220000001000 */
[C---:B------:R-:W-:Y:S01]  /*07c0*/  FADD R15, -R11.reuse, R15 ;  /* 0x0000000f0b0f7221 */ /* 0x040fe20000000100 */
[C---:B------:R-:W-:Y:S01]  /*07d0*/  FADD R19, -R11.reuse, R19 ;  /* 0x000000130b137221 */ /* 0x040fe20000000100 */
[----:B------:R-:W-:-:S05]  /*07e0*/  FADD R23, -R11, R23 ;  /* 0x000000170b177221 */ /* 0x000fca0000000100 */
[----:B------:R-:W2:Y:S01]  /*07f0*/  MUFU.RCP R2, R2 ;  /* 0x0000000200027308 */ /* 0x000ea20000001000 */
[C---:B------:R-:W-:Y:S02]  /*0800*/  FSEL R11, R10.reuse, 1, P1 ;  /* 0x3f8000000a0b7808 */ /* 0x040fe40000800000 */
[----:B------:R-:W-:Y:S01]  /*0810*/  FSEL R31, R10, 1, P4 ;  /* 0x3f8000000a1f7808 */ /* 0x000fe20002000000 */
[----:B------:R-:W-:Y:S02]  /*0820*/  @!P2 FMUL R8, R8, 16777216 ;  /* 0x4b8000000808a820 */ /* 0x000fe40000400000 */
[----:B------:R-:W-:Y:S02]  /*0830*/  @!P0 FMUL R11, R11, 16777216 ;  /* 0x4b8000000b0b8820 */ /* 0x000fe40000400000 */
[----:B------:R-:W-:Y:S01]  /*0840*/  @!P5 FMUL R31, R31, 16777216 ;  /* 0x4b8000001f1fd820 */ /* 0x000fe20000400000 */
[----:B-1----:R-:W-:Y:S01]  /*0850*/  FMUL R30, R29, R8 ;  /* 0x000000081d1e7220 */ /* 0x002fe20000400000 */
[----:B0-----:R-:W-:-:S03]  /*0860*/  FMUL R8, R28, R11 ;  /* 0x0000000b1c087220 */ /* 0x001fc60000400000 */
[C---:B------:R-:W-:Y:S01]  /*0870*/  FMUL R10, R30.reuse, R23 ;  /* 0x000000171e0a7220 */ /* 0x040fe20000400000 */
[----:B------:R-:W-:Y:S01]  /*0880*/  FMUL R28, R30, R15 ;  /* 0x0000000f1e1c7220 */ /* 0x000fe20000400000 */
[----:B--2---:R-:W-:Y:S01]  /*0890*/  FMUL R11, R2, R31 ;  /* 0x0000001f020b7220 */ /* 0x004fe20000400000 */
[C---:B------:R-:W-:Y:S01]  /*08a0*/  FMUL R2, R30.reuse, R19 ;  /* 0x000000131e027220 */ /* 0x040fe20000400000 */
[----:B------:R-:W-:Y:S01]  /*08b0*/  FMUL R30, R30, R7 ;  /* 0x000000071e1e7220 */ /* 0x000fe20000400000 */
[----:B------:R-:W-:-:S04]  /*08c0*/  SHF.L.U32 R7, R3, 0xa, RZ ;  /* 0x0000000a03077819 */ /* 0x000fc800000006ff */
[----:B------:R-:W-:-:S04]  /*08d0*/  LOP3.LUT R15, R7, 0xc00, RZ, 0xc0, !PT ;  /* 0x00000c00070f7812 */ /* 0x000fc800078ec0ff */
[C---:B------:R-:W-:Y:S02]  /*08e0*/  LOP3.LUT R19, R15.reuse, 0x100, RZ, 0xfc, !PT ;  /* 0x000001000f137812 */ /* 0x040fe400078efcff */
[C---:B------:R-:W-:Y:S02]  /*08f0*/  LOP3.LUT R23, R15.reuse, 0x200, RZ, 0xfc, !PT ;  /* 0x000002000f177812 */ /* 0x040fe400078efcff */
[C---:B------:R-:W-:Y:S02]  /*0900*/  LOP3.LUT R29, R15.reuse, 0x300, RZ, 0xfc, !PT ;  /* 0x000003000f1d7812 */ /* 0x040fe400078efcff */
[C---:B------:R-:W-:Y:S02]  /*0910*/  LOP3.LUT R7, R15.reuse, R36, RZ, 0xfc, !PT ;  /* 0x000000240f077212 */ /* 0x040fe400078efcff */
[----:B------:R-:W-:Y:S02]  /*0920*/  LEA.HI R36, R15, UR9, RZ, 0x1a ;  /* 0x000000090f247c11 */ /* 0x000fe4000f8fd0ff */
[----:B------:R-:W-:-:S02]  /*0930*/  LEA.HI R19, R19, UR9, RZ, 0x1a ;  /* 0x0000000913137c11 */ /* 0x000fc4000f8fd0ff */
[----:B------:R-:W-:Y:S02]  /*0940*/  LEA.HI R15, R23, UR9, RZ, 0x1a ;  /* 0x00000009170f7c11 */ /* 0x000fe4000f8fd0ff */
[----:B------:R-:W-:Y:S01]  /*0950*/  LEA.HI R29, R29, UR9, RZ, 0x1a ;  /* 0x000000091d1d7c11 */ /* 0x000fe2000f8fd0ff */
[C---:B------:R-:W-:Y:S01]  /*0960*/  IMAD R19, R7.reuse, 0x4, R19 ;  /* 0x0000000407137824 */ /* 0x040fe200078e0213 */
[C---:B------:R-:W-:Y:S02]  /*0970*/  LEA R23, R7.reuse, R36, 0x2 ;  /* 0x0000002407177211 */ /* 0x040fe400078e10ff */
[----:B------:R-:W-:Y:S01]  /*0980*/  LEA R15, R7, R15, 0x2 ;  /* 0x0000000f070f7211 */ /* 0x000fe200078e10ff */
[----:B------:R-:W-:Y:S01]  /*0990*/  FMUL R31, R11, R18 ;  /* 0x000000120b1f7220 */ /* 0x000fe20000400000 */
[----:B------:R-:W-:Y:S01]  /*09a0*/  LEA R7, R7, R29, 0x2 ;  /* 0x0000001d07077211 */ /* 0x000fe200078e10ff */
[C---:B------:R-:W-:Y:S01]  /*09b0*/  FMUL R29, R11.reuse, R22 ;  /* 0x000000160b1d7220 */ /* 0x040fe20000400000 */
[C---:B------:R-:W-:Y:S01]  /*09c0*/  FMUL R37, R11.reuse, R14 ;  /* 0x0000000e0b257220 */ /* 0x040fe20000400000 */
[----:B------:R-:W-:Y:S01]  /*09d0*/  FMUL R11, R11, R6 ;  /* 0x000000060b0b7220 */ /* 0x000fe20000400000 */
[C---:B------:R-:W-:Y:S01]  /*09e0*/  FMUL R20, R9.reuse, R20 ;  /* 0x0000001409147220 */ /* 0x040fe20000400000 */
[C---:B------:R-:W-:Y:S01]  /*09f0*/  FMUL R16, R9.reuse, R16 ;  /* 0x0000001009107220 */ /* 0x040fe20000400000 */
[C---:B------:R-:W-:Y:S01]  /*0a00*/  FMUL R6, R9.reuse, R12 ;  /* 0x0000000c09067220 */ /* 0x040fe20000400000 */
[----:B------:R-:W-:Y:S01]  /*0a10*/  FMUL R9, R9, R4 ;  /* 0x0000000409097220 */ /* 0x000fe20000400000 */
[----:B------:R-:W-:Y:S01]  /*0a20*/  IMAD.U32 R12, RZ, RZ, UR4 ;  /* 0x00000004ff0c7e24 */ /* 0x000fe2000f8e00ff */
[----:B------:R-:W-:-:S02]  /*0a30*/  ISETP.GE.AND P0, PT, R0, 0x3c1, PT ;  /* 0x000003c10000780c */ /* 0x000fc40003f06270 */
[----:B------:R-:W-:Y:S01]  /*0a40*/  MOV R4, UR8 ;  /* 0x0000000800047c02 */ /* 0x000fe20008000f00 */
[----:B------:R-:W-:Y:S01]  /*0a50*/  FMUL R14, R8, R13 ;  /* 0x0000000d080e7220 */ /* 0x000fe20000400000 */
[----:B------:R-:W-:Y:S01]  /*0a60*/  ISETP.LT.AND P5, PT, R12, 0x600, !P0 ;  /* 0x000006000c00780c */ /* 0x000fe200047a1270 */
[----:B------:R-:W-:Y:S01]  /*0a70*/  FMUL R12, R8, R17 ;  /* 0x00000011080c7220 */ /* 0x000fe20000400000 */
[----:B------:R-:W-:Y:S01]  /*0a80*/  ISETP.LT.AND P1, PT, R4, 0x600, !P0 ;  /* 0x000006000400780c */ /* 0x000fe20004721270 */
[C---:B------:R-:W-:Y:S01]  /*0a90*/  FMUL R4, R8.reuse, R21 ;  /* 0x0000001508047220 */ /* 0x040fe20000400000 */
[----:B------:R-:W-:-:S04]  /*0aa0*/  FMUL R8, R8, R5 ;  /* 0x0000000508087220 */ /* 0x000fc80000400000 */
[----:B----4-:R-:W-:Y:S01]  /*0ab0*/  FFMA R8, R8, R25, R33 ;  /* 0x0000001908087223 */ /* 0x010fe20000000021 */
[----:B------:R-:W-:Y:S01]  /*0ac0*/  FFMA R5, R9, R24, R32 ;  /* 0x0000001809057223 */ /* 0x000fe20000000020 */
[----:B------:R-:W-:Y:S01]  /*0ad0*/  FFMA R11, R11, R26, R34 ;  /* 0x0000001a0b0b7223 */ /* 0x000fe20000000022 */
[----:B------:R-:W-:Y:S02]  /*0ae0*/  FFMA R30, R30, R27, R35 ;  /* 0x0000001b1e1e7223 */ /* 0x000fe40000000023 */
[----:B------:R-:W-:Y:S01]  /*0af0*/  FSETP.GEU.AND P2, PT, R8, RZ, PT ;  /* 0x000000ff0800720b */ /* 0x000fe20003f4e000 */
[----:B------:R-:W-:Y:S01]  /*0b00*/  FFMA R6, R6, R24, R32 ;  /* 0x0000001806067223 */ /* 0x000fe20000000020 */
[----:B------:R-:W-:Y:S01]  /*0b10*/  FSETP.GEU.AND P4, PT, R5, RZ, PT ;  /* 0x000000ff0500720b */ /* 0x000fe20003f8e000 */
[----:B------:R-:W-:Y:S01]  /*0b20*/  FFMA R37, R37, R26, R34 ;  /* 0x0000001a25257223 */ /* 0x000fe20000000022 */
[----:B------:R-:W-:Y:S02]  /*0b30*/  FSETP.GEU.AND P3, PT, R11, RZ, PT ;  /* 0x000000ff0b00720b */ /* 0x000fe40003f6e000 */
[----:B------:R-:W-:-:S02]  /*0b40*/  FSEL R8, R8, RZ, P2 ;  /* 0x000000ff08087208 */ /* 0x000fc40001000000 */
[----:B------:R-:W-:Y:S01]  /*0b50*/  FSETP.GEU.AND P2, PT, R30, RZ, PT ;  /* 0x000000ff1e00720b */ /* 0x000fe20003f4e000 */
[----:B------:R-:W-:Y:S01]  /*0b60*/  FFMA R9, R14, R25, R33 ;  /* 0x000000190e097223 */ /* 0x000fe20000000021 */
[----:B------:R-:W-:Y:S01]  /*0b70*/  FSEL R14, R5, RZ, P4 ;  /* 0x000000ff050e7208 */ /* 0x000fe20002000000 */
[----:B------:R-:W-:Y:S01]  /*0b80*/  FFMA R28, R28, R27, R35 ;  /* 0x0000001b1c1c7223 */ /* 0x000fe20000000023 */
[----:B------:R-:W-:Y:S01]  /*0b90*/  FSEL R18, R11, RZ, P3 ;  /* 0x000000ff0b127208 */ /* 0x000fe20001800000 */
[-CC-:B------:R-:W-:Y:S01]  /*0ba0*/  FFMA R16, R16, R24.reuse, R32.reuse ;  /* 0x0000001810107223 */ /* 0x180fe20000000020 */
[----:B------:R-:W-:Y:S02]  /*0bb0*/  FSETP.GEU.AND P3, PT, R6, RZ, PT ;  /* 0x000000ff0600720b */ /* 0x000fe40003f6e000 */
[----:B------:R-:W-:Y:S02]  /*0bc0*/  FSEL R30, R30, RZ, P2 ;  /* 0x000000ff1e1e7208 */ /* 0x000fe40001000000 */
[C---:B------:R-:W-:Y:S01]  /*0bd0*/  FSETP.GEU.AND P2, PT, R37.reuse, RZ, PT ;  /* 0x000000ff2500720b */ /* 0x040fe20003f4e000 */
[----:B------:R0:W-:Y:S01]  /*0be0*/  STS [R23], R14 ;  /* 0x0000000e17007388 */ /* 0x0001e20000000800 */
[----:B------:R-:W-:Y:S01]  /*0bf0*/  FSEL R6, R6, RZ, P3 ;  /* 0x000000ff06067208 */ /* 0x000fe20001800000 */
[----:B------:R-:W-:Y:S01]  /*0c00*/  FFMA R12, R12, R25, R33 ;  /* 0x000000190c0c7223 */ /* 0x000fe20000000021 */
[----:B------:R-:W-:Y:S01]  /*0c10*/  FSETP.GEU.AND P3, PT, R28, RZ, PT ;  /* 0x000000ff1c00720b */ /* 0x000fe20003f6e000 */
[----:B------:R-:W-:Y:S01]  /*0c20*/  FFMA R2, R2, R27, R35 ;  /* 0x0000001b02027223 */ /* 0x000fe20000000023 */
[----:B------:R-:W-:Y:S01]  /*0c30*/  FFMA R20, R20, R24, R32 ;  /* 0x0000001814147223 */ /* 0x000fe20000000020 */
[----:B0-----:R-:W-:-:S02]  /*0c40*/  FSEL R14, R37, RZ, P2 ;  /* 0x000000ff250e7208 */ /* 0x001fc40001000000 */
[----:B------:R-:W-:Y:S02]  /*0c50*/  FSETP.GEU.AND P2, PT, R16, RZ, PT ;  /* 0x000000ff1000720b */ /* 0x000fe40003f4e000 */
[----:B------:R-:W-:Y:S01]  /*0c60*/  FSEL R28, R28, RZ, P3 ;  /* 0x000000ff1c1c7208 */ /* 0x000fe20001800000 */
[----:B------:R-:W-:Y:S01]  /*0c70*/  FFMA R4, R4, R25, R33 ;  /* 0x0000001904047223 */ /* 0x000fe20000000021 */
[----:B------:R-:W-:Y:S01]  /*0c80*/  FSETP.GEU.AND P3, PT, R12, RZ, PT ;  /* 0x000000ff0c00720b */ /* 0x000fe20003f6e000 */
[-CC-:B------:R-:W-:Y:S01]  /*0c90*/  FFMA R31, R31, R26.reuse, R34.reuse ;  /* 0x0000001a1f1f7223 */ /* 0x180fe20000000022 */
[----:B------:R-:W-:Y:S02]  /*0ca0*/  FSEL R16, R16, RZ, P2 ;  /* 0x000000ff10107208 */ /* 0x000fe40001000000 */
[----:B------:R-:W-:Y:S02]  /*0cb0*/  FSETP.GEU.AND P4, PT, R9, RZ, PT ;  /* 0x000000ff0900720b */ /* 0x000fe40003f8e000 */
[----:B------:R-:W-:Y:S01]  /*0cc0*/  FSETP.GEU.AND P2, PT, R2, RZ, PT ;  /* 0x000000ff0200720b */ /* 0x000fe20003f4e000 */
[----:B------:R-:W-:Y:S01]  /*0cd0*/  FFMA R29, R29, R26, R34 ;  /* 0x0000001a1d1d7223 */ /* 0x000fe20000000022 */
[----:B------:R-:W-:Y:S01]  /*0ce0*/  FSEL R12, R12, RZ, P3 ;  /* 0x000000ff0c0c7208 */ /* 0x000fe20001800000 */
[----:B------:R-:W-:Y:S01]  /*0cf0*/  FFMA R10, R10, R27, R35 ;  /* 0x0000001b0a0a7223 */ /* 0x000fe20000000023 */
[----:B------:R-:W-:Y:S01]  /*0d00*/  FSEL R22, R9, RZ, P4 ;  /* 0x000000ff09167208 */ /* 0x000fe20002000000 */
[----:B------:R0:W-:Y:S01]  /*0d10*/  STS [R19+0x400], R8 ;  /* 0x0004000813007388 */ /* 0x0001e20000000800 */
[----:B------:R-:W-:-:S02]  /*0d20*/  FSETP.GEU.AND P3, PT, R20, RZ, PT ;  /* 0x000000ff1400720b */ /* 0x000fc40003f6e000 */
[----:B------:R-:W-:Y:S01]  /*0d30*/  FSEL R2, R2, RZ, P2 ;  /* 0x000000ff02027208 */ /* 0x000fe20001000000 */
[----:B------:R-:W-:Y:S01]  /*0d40*/  STS [R15+0x800], R18 ;  /* 0x000800120f007388 */ /* 0x000fe20000000800 */
[----:B------:R-:W-:Y:S02]  /*0d50*/  FSETP.GEU.AND P4, PT, R31, RZ, PT ;  /* 0x000000ff1f00720b */ /* 0x000fe40003f8e000 */
[----:B------:R-:W-:Y:S01]  /*0d60*/  FSETP.GEU.AND P2, PT, R4, RZ, PT ;  /* 0x000000ff0400720b */ /* 0x000fe20003f4e000 */
[----:B------:R-:W-:Y:S01]  /*0d70*/  STS [R7+0xc00], R30 ;  /* 0x000c001e07007388 */ /* 0x000fe20000000800 */
[----:B------:R-:W-:Y:S02]  /*0d80*/  FSEL R20, R20, RZ, P3 ;  /* 0x000000ff14147208 */ /* 0x000fe40001800000 */
[----:B------:R-:W-:Y:S01]  /*0d90*/  FSETP.GEU.AND P3, PT, R29, RZ, PT ;  /* 0x000000ff1d00720b */ /* 0x000fe20003f6e000 */
[----:B------:R1:W-:Y:S01]  /*0da0*/  STS [R23+0x100], R6 ;  /* 0x0001000617007388 */ /* 0x0003e20000000800 */
[----:B0-----:R-:W-:-:S02]  /*0db0*/  FSEL R8, R4, RZ, P2 ;  /* 0x000000ff04087208 */ /* 0x001fc40001000000 */
[----:B------:R-:W-:Y:S01]  /*0dc0*/  FSETP.GEU.AND P2, PT, R10, RZ, PT ;  /* 0x000000ff0a00720b */ /* 0x000fe20003f4e000 */
[----:B------:R-:W-:Y:S04]  /*0dd0*/  STS [R19+0x500], R22 ;  /* 0x0005001613007388 */ /* 0x000fe80000000800 */
[----:B------:R0:W-:Y:S01]  /*0de0*/  STS [R15+0x900], R14 ;  /* 0x0009000e0f007388 */ /* 0x0001e20000000800 */
[----:B-1----:R-:W-:-:S03]  /*0df0*/  FSEL R6, R31, RZ, P4 ;  /* 0x000000ff1f067208 */ /* 0x002fc60002000000 */
[----:B------:R-:W-:Y:S01]  /*0e00*/  STS [R7+0xd00], R28 ;  /* 0x000d001c07007388 */ /* 0x000fe20000000800 */
[----:B------:R-:W-:-:S03]  /*0e10*/  FSEL R10, R10, RZ, P2 ;  /* 0x000000ff0a0a7208 */ /* 0x000fc60001000000 */
[----:B------:R-:W-:Y:S01]  /*0e20*/  STS [R23+0x200], R16 ;  /* 0x0002001017007388 */ /* 0x000fe20000000800 */
[----:B0-----:R-:W-:-:S03]  /*0e30*/  FSEL R14, R29, RZ, P3 ;  /* 0x000000ff1d0e7208 */ /* 0x001fc60001800000 */
[----:B------:R-:W-:Y:S04]  /*0e40*/  STS [R19+0x600], R12 ;  /* 0x0006000c13007388 */ /* 0x000fe80000000800 */
[----:B------:R-:W-:Y:S04]  /*0e50*/  STS [R15+0xa00], R6 ;  /* 0x000a00060f007388 */ /* 0x000fe80000000800 */
[----:B------:R0:W-:Y:S04]  /*0e60*/  STS [R7+0xe00], R2 ;  /* 0x000e000207007388 */ /* 0x0001e80000000800 */
[----:B------:R-:W-:Y:S04]  /*0e70*/  STS [R23+0x300], R20 ;  /* 0x0003001417007388 */ /* 0x000fe80000000800 */
[----:B------:R-:W-:Y:S04]  /*0e80*/  STS [R19+0x700], R8 ;  /* 0x0007000813007388 */ /* 0x000fe80000000800 */
[----:B------:R-:W-:Y:S04]  /*0e90*/  STS [R15+0xb00], R14 ;  /* 0x000b000e0f007388 */ /* 0x000fe80000000800 */
[----:B------:R1:W-:Y:S01]  /*0ea0*/  STS [R7+0xf00], R10 ;  /* 0x000f000a07007388 */ /* 0x0003e20000000800 */
[----:B------:R-:W-:-:S04]  /*0eb0*/  LOP3.LUT R4, R3, 0xff, RZ, 0xc0, !PT ;  /* 0x000000ff03047812 */ /* 0x000fc800078ec0ff */
[----:B------:R-:W-:Y:S01]  /*0ec0*/  LEA R4, R4, UR9, 0x2 ;  /* 0x0000000904047c11 */ /* 0x000fe2000f8e10ff */
[----:B------:R-:W-:Y:S01]  /*0ed0*/  BAR.SYNC.DEFER_BLOCKING 0x0 ;  /* 0x0000000000007b1d */ /* 0x000fe20000010000 */
[----:B------:R-:W-:-:S04]  /*0ee0*/  USHF.R.U32.HI UR9, URZ, 0x1f, UR13 ;  /* 0x0000001f3f097899 */ /* 0x000fc8000801160d */
[----:B------:R-:W-:Y:S02]  /*0ef0*/  ULEA.HI.SX32 UR13, UR13, UR9, 0x1a ;  /* 0x000000090d0d7291 */ /* 0x000fe4000f8fd23f */
[----:B------:R-:W-:Y:S01]  /*0f00*/  USHF.R.U32.HI UR9, URZ, 0x1f, UR11 ;  /* 0x0000001f3f097899 */ /* 0x000fe2000801160b */
[----:B------:R-:W-:Y:S01]  /*0f10*/  IMAD.U32 R5, RZ, RZ, UR6 ;  /* 0x00000006ff057e24 */ /* 0x000fe2000f8e00ff */
[----:B------:R-:W-:Y:S02]  /*0f20*/  UIADD3 UR5, UR4, 0xb, URZ ;  /* 0x0000000b04057890 */ /* 0x000fe4000fffe03f */
[----:B------:R-:W-:Y:S02]  /*0f30*/  ULEA.HI.SX32 UR12, UR11, UR9, 0x1a ;  /* 0x000000090b0c7291 */ /* 0x000fe4000f8fd23f */
[----:B------:R-:W-:Y:S01]  /*0f40*/  UIMAD UR15, UR13, -0x180, UR4 ;  /* 0xfffffe800d0f78a4 */ /* 0x000fe2000f8e0204 */
[----:B0-----:R-:W-:Y:S01]  /*0f50*/  MOV R2, UR7 ;  /* 0x0000000700027c02 */ /* 0x001fe20008000f00 */
[----:B------:R-:W-:Y:S01]  /*0f60*/  UIMAD UR10, UR12, -0x180, UR14 ;  /* 0xfffffe800c0a78a4 */ /* 0x000fe2000f8e020e */
[----:B------:R-:W-:Y:S01]  /*0f70*/  MOV R6, UR5 ;  /* 0x0000000500067c02 */ /* 0x000fe20008000f00 */
[----:B------:R-:W-:Y:S01]  /*0f80*/  UIADD3 UR9, UR4, 0x3, URZ ;  /* 0x0000000304097890 */ /* 0x000fe2000fffe03f */
[----:B------:R-:W-:Y:S01]  /*0f90*/  ISETP.LT.AND P3, PT, R5, 0x600, !P0 ;  /* 0x000006000500780c */ /* 0x000fe20004761270 */
[----:B------:R-:W0:Y:S01]  /*0fa0*/  LDS R11, [R4] ;  /* 0x00000000040b7984 */ /* 0x000e220000000800 */
[----:B------:R-:W-:-:S02]  /*0fb0*/  MOV R5, UR15 ;  /* 0x0000000f00057c02 */ /* 0x000fc40008000f00 */
[----:B------:R-:W-:Y:S01]  /*0fc0*/  ISETP.LT.AND P2, PT, R2, 0x600, !P0 ;  /* 0x000006000200780c */ /* 0x000fe20004741270 */
[----:B-1----:R-:W-:Y:S01]  /*0fd0*/  IMAD.U32 R7, RZ, RZ, UR14 ;  /* 0x0000000eff077e24 */ /* 0x002fe2000f8e00ff */
[----:B------:R-:W1:Y:S01]  /*0fe0*/  LDC.64 R2, c[0x0][0x238] ;  /* 0x00008e00ff027b82 */ /* 0x000e620000000a00 */
[----:B------:R-:W-:Y:S01]  /*0ff0*/  ISETP.LT.AND P4, PT, R6, 0x600, !P0 ;  /* 0x000006000600780c */ /* 0x000fe20004781270 */
[----:B------:R-:W2:Y:S01]  /*1000*/  LDS R13, [R4+0x404] ;  /* 0x00040400040d7984 */ /* 0x000ea20000000800 */
[----:B------:R-:W-:Y:S01]  /*1010*/  MOV R9, UR10 ;  /* 0x0000000a00097c02 */ /* 0x000fe20008000f00 */
[----:B------:R-:W-:Y:S01]  /*1020*/  UIMAD.WIDE UR10, UR9, 0x2aaaaaab, URZ ;  /* 0x2aaaaaab090a78a5 */ /* 0x000fe2000f8e023f */
[----:B------:R-:W-:Y:S01]  /*1030*/  MOV R6, UR13 ;  /* 0x0000000d00067c02 */ /* 0x000fe20008000f00 */
[----:B------:R-:W-:Y:S01]  /*1040*/  IMAD R5, R5, 0x3c1, R0 ;  /* 0x000003c105057824 */ /* 0x000fe200078e0200 */
[----:B------:R-:W-:Y:S01]  /*1050*/  ISETP.LT.AND P6, PT, R7, 0x600, !P0 ;  /* 0x000006000700780c */ /* 0x000fe200047c1270 */
[----:B------:R-:W3:Y:S02]  /*1060*/  LDS R15, [R4+0x808] ;  /* 0x00080800040f7984 */ /* 0x000ee40000000800 */
[----:B------:R-:W-:-:S02]  /*1070*/  IMAD R7, R6, 0xff440, R5 ;  /* 0x000ff44006077824 */ /* 0x000fc400078e0205 */
[----:B------:R-:W-:Y:S01]  /*1080*/  IMAD.U32 R6, RZ, RZ, UR12 ;  /* 0x0000000cff067e24 */ /* 0x000fe2000f8e00ff */
[----:B------:R-:W-:Y:S01]  /*1090*/  UMOV UR12, UR11 ;  /* 0x0000000b000c7c82 */ /* 0x000fe20008000000 */
[----:B------:R-:W4:Y:S01]  /*10a0*/  LDS R17, [R4+0xc0c] ;  /* 0x000c0c0004117984 */ /* 0x000f220000000800 */
[----:B------:R-:W-:Y:S01]  /*10b0*/  USHF.R.U32.HI UR13, URZ, 0x1f, UR12 ;  /* 0x0000001f3f0d7899 */ /* 0x000fe2000801160c */
[----:B------:R-:W-:Y:S01]  /*10c0*/  IMAD R5, R9, 0x3c1, R0 ;  /* 0x000003c109057824 */ /* 0x000fe200078e0200 */
[----:B------:R-:W-:Y:S01]  /*10d0*/  UIADD3 UR14, UR4, 0x2, URZ ;  /* 0x00000002040e7890 */ /* 0x000fe2000fffe03f */
[----:B------:R-:W-:Y:S01]  /*10e0*/  LDS R19, [R4+0x1818] ;  /* 0x0018180004137984 */ /* 0x000fe20000000800 */
[----:B------:R-:W-:Y:S01]  /*10f0*/  ULEA.HI.SX32 UR13, UR12, UR13, 0x1a ;  /* 0x0000000d0c0d7291 */ /* 0x000fe2000f8fd23f */
[----:B------:R-:W-:Y:S01]  /*1100*/  MOV R10, UR9 ;  /* 0x00000009000a7c02 */ /* 0x000fe20008000f00 */
[----:B------:R-:W-:Y:S01]  /*1110*/  IMAD R5, R6, 0xff440, R5 ;  /* 0x000ff44006057824 */ /* 0x000fe200078e0205 */
[----:B------:R-:W-:Y:S01]  /*1120*/  UIMAD.WIDE UR10, UR14, 0x2aaaaaab, URZ ;  /* 0x2aaaaaab0e0a78a5 */ /* 0x000fe2000f8e023f */
[----:B------:R-:W-:Y:S01]  /*1130*/  LDS R23, [R4+0x2828] ;  /* 0x0028280004177984 */ /* 0x000fe20000000800 */
[----:B------:R-:W-:Y:S01]  /*1140*/  UIMAD UR9, UR13, -0x180, UR9 ;  /* 0xfffffe800d0978a4 */ /* 0x000fe2000f8e0209 */
[--C-:B-1----:R-:W-:Y:S01]  /*1150*/  IMAD.WIDE R8, R5, 0x4, R2.reuse ;  /* 0x0000000405087825 */ /* 0x102fe200078e0202 */
[----:B------:R-:W-:Y:S01]  /*1160*/  USHF.R.U32.HI UR10, URZ, 0x1f, UR11 ;  /* 0x0000001f3f0a7899 */ /* 0x000fe2000801160b */
[----:B------:R-:W-:Y:S02]  /*1170*/  LDS R25, [R4+0x2c2c] ;  /* 0x002c2c0004197984 */ /* 0x000fe40000000800 */
[----:B------:R-:W-:Y:S01]  /*1180*/  IMAD.WIDE R6, R7, 0x4, R2 ;  /* 0x0000000407067825 */ /* 0x000fe200078e0202 */
[----:B------:R-:W-:Y:S01]  /*1190*/  MOV R5, UR9 ;  /* 0x0000000900057c02 */ /* 0x000fe20008000f00 */
[----:B------:R-:W-:Y:S01]  /*11a0*/  UIADD3 UR9, UR4, 0x4, URZ ;  /* 0x0000000404097890 */ /* 0x000fe2000fffe03f */
[----:B------:R-:W-:Y:S01]  /*11b0*/  LDS R27, [R4+0x3030] ;  /* 0x00303000041b7984 */ /* 0x000fe20000000800 */
[----:B------:R-:W-:-:S02]  /*11c0*/  ULEA.HI.SX32 UR12, UR11, UR10, 0x1a ;  /* 0x0000000a0b0c7291 */ /* 0x000fc4000f8fd23f */
[----:B------:R-:W-:Y:S01]  /*11d0*/  UIMAD.WIDE UR10, UR9, 0x2aaaaaab, URZ ;  /* 0x2aaaaaab090a78a5 */ /* 0x000fe2000f8e023f */
[----:B0-----:R0:W-:Y:S01]  /*11e0*/  @P5 STG.E desc[UR22][R6.64], R11 ;  /* 0x0000000b06005986 */ /* 0x0011e2000c101916 */
[----:B------:R-:W-:-:S03]  /*11f0*/  UIMAD UR15, UR12, -0x180, UR14 ;  /* 0xfffffe800c0f78a4 */ /* 0x000fc6000f8e020e */
[----:B------:R-:W1:Y:S01]  /*1200*/  LDS R11, [R4+0x1010] ;  /* 0x00101000040b7984 */ /* 0x000e620000000800 */
[----:B------:R-:W-:Y:S01]  /*1210*/  ISETP.LT.AND P5, PT, R10, 0x600, !P0 ;  /* 0x000006000a00780c */ /* 0x000fe200047a1270 */
[----:B------:R-:W-:Y:S01]  /*1220*/  IMAD.U32 R10, RZ, RZ, UR14 ;  /* 0x0000000eff0a7e24 */ /* 0x000fe2000f8e00ff */
[----:B------:R-:W-:Y:S01]  /*1230*/  UIADD3 UR17, UR4, 0x5, URZ ;  /* 0x0000000504117890 */ /* 0x000fe2000fffe03f */
[----:B------:R-:W-:Y:S01]  /*1240*/  MOV R12, UR13 ;  /* 0x0000000d000c7c02 */ /* 0x000fe20008000f00 */
[----:B------:R-:W-:Y:S01]  /*1250*/  UMOV UR14, UR11 ;  /* 0x0000000b000e7c82 */ /* 0x000fe20008000000 */
[----:B------:R-:W-:Y:S01]  /*1260*/  IMAD R5, R5, 0x3c1, R0 ;  /* 0x000003c105057824 */ /* 0x000fe200078e0200 */
[----:B------:R-:W-:Y:S01]  /*1270*/  UIADD3 UR16, UR4, 0x6, URZ ;  /* 0x0000000604107890 */ /* 0x000fe2000fffe03f */
[----:B0-----:R-:W-:Y:S01]  /*1280*/  MOV R7, UR15 ;  /* 0x0000000f00077c02 */ /* 0x001fe20008000f00 */
[----:B------:R-:W-:Y:S01]  /*1290*/  IMAD.U32 R6, RZ, RZ, UR12 ;  /* 0x0000000cff067e24 */ /* 0x000fe2000f8e00ff */
[----:B------:R-:W-:Y:S01]  /*12a0*/  USHF.R.U32.HI UR15, URZ, 0x1f, UR14 ;  /* 0x0000001f3f0f7899 */ /* 0x000fe2000801160e */
[----:B------:R-:W-:Y:S01]  /*12b0*/  LDS R29, [R4+0x3434] ;  /* 0x00343400041d7984 */ /* 0x000fe20000000800 */
[----:B------:R-:W-:-:S02]  /*12c0*/  UIMAD.WIDE UR12, UR17, 0x2aaaaaab, URZ ;  /* 0x2aaaaaab110c78a5 */ /* 0x000fc4000f8e023f */
[----:B------:R-:W-:Y:S01]  /*12d0*/  ULEA.HI.SX32 UR15, UR14, UR15, 0x1a ;  /* 0x0000000f0e0f7291 */ /* 0x000fe2000f8fd23f */
[----:B--2---:R0:W-:Y:S01]  /*12e0*/  @P6 STG.E desc[UR22][R8.64], R13 ;  /* 0x0000000d08006986 */ /* 0x0041e2000c101916 */
[----:B------:R-:W-:Y:S01]  /*12f0*/  ISETP.LT.AND P6, PT, R10, 0x600, !P0 ;  /* 0x000006000a00780c */ /* 0x000fe200047c1270 */
[----:B------:R-:W-:Y:S02]  /*1300*/  USHF.R.U32.HI UR12, URZ, 0x1f, UR13 ;  /* 0x0000001f3f0c7899 */ /* 0x000fe4000801160d */
[----:B------:R-:W2:Y:S01]  /*1310*/  LDS R13, [R4+0x1414] ;  /* 0x00141400040d7984 */ /* 0x000ea20000000800 */
[----:B------:R-:W-:Y:S01]  /*1320*/  MOV R10, UR9 ;  /* 0x00000009000a7c02 */ /* 0x000fe20008000f00 */
[----:B------:R-:W-:Y:S02]  /*1330*/  UIMAD UR9, UR15, -0x180, UR9 ;  /* 0xfffffe800f0978a4 */ /* 0x000fe4000f8e0209 */
[----:B------:R-:W-:Y:S01]  /*1340*/  UIADD3 UR20, UR4, 0x7, URZ ;  /* 0x0000000704147890 */ /* 0x000fe2000fffe03f */
[----:B------:R-:W-:Y:S01]  /*1350*/  LDS R31, [R4+0x3838] ;  /* 0x00383800041f7984 */ /* 0x000fe20000000800 */
[----:B0-----:R-:W-:-:S02]  /*1360*/  IMAD R9, R12, 0xff440, R5 ;  /* 0x000ff4400c097824 */ /* 0x001fc400078e0205 */
[----:B------:R-:W-:Y:S01]  /*1370*/  IMAD R5, R7, 0x3c1, R0 ;  /* 0x000003c107057824 */ /* 0x000fe200078e0200 */
[----:B------:R-:W-:-:S03]  /*1380*/  ULEA.HI.SX32 UR12, UR13, UR12, 0x1a ;  /* 0x0000000c0d0c7291 */ /* 0x000fc6000f8fd23f */
[----:B------:R-:W-:Y:S01]  /*1390*/  IMAD R5, R6, 0xff440, R5 ;  /* 0x000ff44006057824 */ /* 0x000fe200078e0205 */
[----:B------:R-:W-:Y:S02]  /*13a0*/  UIMAD.WIDE UR10, UR16, 0x2aaaaaab, URZ ;  /* 0x2aaaaaab100a78a5 */ /* 0x000fe4000f8e023f */
[----:B------:R-:W-:Y:S01]  /*13b0*/  UIMAD UR10, UR12, -0x180, UR17 ;  /* 0xfffffe800c0a78a4 */ /* 0x000fe2000f8e0211 */
[--C-:B------:R-:W-:Y:S01]  /*13c0*/  IMAD.WIDE R6, R5, 0x4, R2.reuse ;  /* 0x0000000405067825 */ /* 0x100fe200078e0202 */
[----:B------:R-:W-:Y:S01]  /*13d0*/  MOV R5, UR9 ;  /* 0x0000000900057c02 */ /* 0x000fe20008000f00 */
[----:B------:R-:W-:Y:S01]  /*13e0*/  USHF.R.U32.HI UR9, URZ, 0x1f, UR11 ;  /* 0x0000001f3f097899 */ /* 0x000fe2000801160b */
[----:B------:R-:W-:Y:S01]  /*13f0*/  MOV R12, UR15 ;  /* 0x0000000f000c7c02 */ /* 0x000fe20008000f00 */
[----:B------:R-:W-:Y:S01]  /*1400*/  IMAD.WIDE R8, R9, 0x4, R2 ;  /* 0x0000000409087825 */ /* 0x000fe200078e0202 */
[----:B---3--:R0:W-:Y:S01]  /*1410*/  @P6 STG.E desc[UR22][R6.64], R15 ;  /* 0x0000000f06006986 */ /* 0x0081e2000c101916 */
[----:B------:R-:W-:Y:S01]  /*1420*/  ULEA.HI.SX32 UR14, UR11, UR9, 0x1a ;  /* 0x000000090b0e7291 */ /* 0x000fe2000f8fd23f */
[----:B------:R-:W-:Y:S01]  /*1430*/  ISETP.LT.AND P6, PT, R10, 0x600, !P0 ;  /* 0x000006000a00780c */ /* 0x000fe200047c1270 */
[----:B------:R-:W-:Y:S01]  /*1440*/  IMAD R5, R5, 0x3c1, R0 ;  /* 0x000003c105057824 */ /* 0x000fe200078e0200 */
[----:B----4-:R3:W-:Y:S01]  /*1450*/  @P5 STG.E desc[UR22][R8.64], R17 ;  /* 0x0000001108005986 */ /* 0x0107e2000c101916 */
[----:B------:R-:W-:Y:S01]  /*1460*/  UIMAD UR13, UR14, -0x180, UR16 ;  /* 0xfffffe800e0d78a4 */ /* 0x000fe2000f8e0210 */
[----:B------:R-:W-:Y:S01]  /*1470*/  IMAD.U32 R10, RZ, RZ, UR17 ;  /* 0x00000011ff0a7e24 */ /* 0x000fe2000f8e00ff */
[----:B0-----:R-:W-:Y:S01]  /*1480*/  MOV R15, UR10 ;  /* 0x0000000a000f7c02 */ /* 0x001fe20008000f00 */
[----:B------:R-:W-:-:S02]  /*1490*/  IMAD R7, R12, 0xff440, R5 ;  /* 0x000ff4400c077824 */ /* 0x000fc400078e0205 */
[----:B---3--:R-:W-:Y:S02]  /*14a0*/  IMAD.U32 R8, RZ, RZ, UR12 ;  /* 0x0000000cff087e24 */ /* 0x008fe4000f8e00ff */
[----:B------:R-:W-:Y:S01]  /*14b0*/  IMAD R5, R15, 0x3c1, R0 ;  /* 0x000003c10f057824 */ /* 0x000fe200078e0200 */
[----:B------:R-:W-:Y:S01]  /*14c0*/  UIMAD.WIDE UR10, UR8, 0x2aaaaaab, URZ ;  /* 0x2aaaaaab080a78a5 */ /* 0x000fe2000f8e023f */
[----:B------:R-:W-:Y:S01]  /*14d0*/  IMAD.WIDE R6, R7, 0x4, R2 ;  /* 0x0000000407067825 */ /* 0x000fe200078e0202 */
[----:B------:R-:W-:-:S03]  /*14e0*/  ISETP.LT.AND P5, PT, R10, 0x600, !P0 ;  /* 0x000006000a00780c */ /* 0x000fc600047a1270 */
[----:B------:R-:W-:Y:S01]  /*14f0*/  IMAD R9, R8, 0xff440, R5 ;  /* 0x000ff44008097824 */ /* 0x000fe200078e0205 */
[----:B------:R-:W-:Y:S01]  /*1500*/  MOV R5, UR13 ;  /* 0x0000000d00057c02 */ /* 0x000fe20008000f00 */
[----:B------:R-:W-:Y:S01]  /*1510*/  UIMAD.WIDE UR12, UR7, 0x2aaaaaab, URZ ;  /* 0x2aaaaaab070c78a5 */ /* 0x000fe2000f8e023f */
[----:B------:R-:W-:Y:S01]  /*1520*/  MOV R10, UR16 ;  /* 0x00000010000a7c02 */ /* 0x000fe20008000f00 */
[----:B------:R-:W-:Y:S01]  /*1530*/  USHF.R.U32.HI UR10, URZ, 0x1f, UR11 ;  /* 0x0000001f3f0a7899 */ /* 0x000fe2000801160b */
[----:B-1----:R0:W-:Y:S01]  /*1540*/  @P6 STG.E desc[UR22][R6.64], R11 ;  /* 0x0000000b06006986 */ /* 0x0021e2000c101916 */
[----:B------:R-:W-:Y:S01]  /*1550*/  IMAD.U32 R12, RZ, RZ, UR14 ;  /* 0x0000000eff0c7e24 */ /* 0x000fe2000f8e00ff */
[----:B------:R-:W-:Y:S01]  /*1560*/  ISETP.LT.AND P6, PT, R10, 0x600, !P0 ;  /* 0x000006000a00780c */ /* 0x000fe200047c1270 */
[----:B------:R-:W-:Y:S01]  /*1570*/  IMAD R5, R5, 0x3c1, R0 ;  /* 0x000003c105057824 */ /* 0x000fe200078e0200 */
[----:B------:R-:W-:Y:S02]  /*1580*/  UIMAD.WIDE UR14, UR6, 0x2aaaaaab, URZ ;  /* 0x2aaaaaab060e78a5 */ /* 0x000fe4000f8e023f */
[----:B------:R-:W-:-:S02]  /*1590*/  USHF.R.U32.HI UR12, URZ, 0x1f, UR13 ;  /* 0x0000001f3f0c7899 */ /* 0x000fc4000801160d */
[----:B------:R-:W-:Y:S01]  /*15a0*/  ULEA.HI.SX32 UR10, UR11, UR10, 0x1a ;  /* 0x0000000a0b0a7291 */ /* 0x000fe2000f8fd23f */
[----:B------:R-:W-:Y:S01]  /*15b0*/  IMAD R5, R12, 0xff440, R5 ;  /* 0x000ff4400c057824 */ /* 0x000fe200078e0205 */
[----:B------:R-:W-:Y:S01]  /*15c0*/  UIMAD.WIDE UR16, UR5, 0x2aaaaaab, URZ ;  /* 0x2aaaaaab051078a5 */ /* 0x000fe2000f8e023f */
[--C-:B------:R-:W-:Y:S01]  /*15d0*/  IMAD.WIDE R8, R9, 0x4, R2.reuse ;  /* 0x0000000409087825 */ /* 0x100fe200078e0202 */
[----:B------:R-:W-:Y:S02]  /*15e0*/  USHF.R.U32.HI UR11, URZ, 0x1f, UR15 ;  /* 0x0000001f3f0b7899 */ /* 0x000fe4000801160f */
[----:B------:R-:W-:Y:S02]  /*15f0*/  UIMAD UR14, UR10, -0x180, UR8 ;  /* 0xfffffe800a0e78a4 */ /* 0x000fe4000f8e0208 */
[----:B------:R-:W-:Y:S01]  /*1600*/  ULEA.HI.SX32 UR12, UR13, UR12, 0x1a ;  /* 0x0000000c0d0c7291 */ /* 0x000fe2000f8fd23f */
[----:B0-----:R-:W-:Y:S01]  /*1610*/  IMAD.WIDE R6, R5, 0x4, R2 ;  /* 0x0000000405067825 */ /* 0x001fe200078e0202 */
[----:B------:R-:W-:-:S02]  /*1620*/  USHF.R.U32.HI UR8, URZ, 0x1f, UR17 ;  /* 0x0000001f3f087899 */ /* 0x000fc40008011611 */
[----:B------:R-:W-:Y:S01]  /*1630*/  ULEA.HI.SX32 UR11, UR15, UR11, 0x1a ;  /* 0x0000000b0f0b7291 */ /* 0x000fe2000f8fd23f */
[----:B--2---:R0:W-:Y:S01]  /*1640*/  @P5 STG.E desc[UR22][R8.64], R13 ;  /* 0x0000000d08005986 */ /* 0x0041e2000c101916 */
[----:B------:R-:W-:Y:S01]  /*1650*/  UIMAD UR7, UR12, -0x180, UR7 ;  /* 0xfffffe800c0778a4 */ /* 0x000fe2000f8e0207 */
[----:B------:R-:W-:Y:S01]  /*1660*/  MOV R5, UR20 ;  /* 0x0000001400057c02 */ /* 0x000fe20008000f00 */
[----:B------:R-:W-:Y:S01]  /*1670*/  UIADD3 UR9, UR4, 0xa, URZ ;  /* 0x0000000a04097890 */ /* 0x000fe2000fffe03f */
[----:B------:R1:W-:Y:S01]  /*1680*/  @P6 STG.E desc[UR22][R6.64], R19 ;  /* 0x0000001306006986 */ /* 0x0003e2000c101916 */
[----:B------:R-:W-:Y:S02]  /*1690*/  ULEA.HI.SX32 UR8, UR17, UR8, 0x1a ;  /* 0x0000000811087291 */ /* 0x000fe4000f8fd23f */
[----:B------:R-:W-:Y:S01]  /*16a0*/  UIMAD UR6, UR11, -0x180, UR6 ;  /* 0xfffffe800b0678a4 */ /* 0x000fe2000f8e0206 */
[----:B------:R-:W-:Y:S01]  /*16b0*/  ISETP.LT.AND P6, PT, R5, 0x600, !P0 ;  /* 0x000006000500780c */ /* 0x000fe200047c1270 */
[----:B------:R-:W-:Y:S01]  /*16c0*/  UIMAD.WIDE UR18, UR9, 0x2aaaaaab, URZ ;  /* 0x2aaaaaab091278a5 */ /* 0x000fe2000f8e023f */
[----:B------:R-:W2:Y:S01]  /*16d0*/  LDS R19, [R4+0x1c1c] ;  /* 0x001c1c0004137984 */ /* 0x000ea20000000800 */
[----:B0-----:R-:W-:Y:S01]  /*16e0*/  IMAD.U32 R9, RZ, RZ, UR14 ;  /* 0x0000000eff097e24 */ /* 0x001fe2000f8e00ff */
[----:B------:R-:W-:Y:S01]  /*16f0*/  UIMAD UR5, UR8, -0x180, UR5 ;  /* 0xfffffe80080578a4 */ /* 0x000fe2000f8e0205 */
[----:B-1----:R-:W-:-:S02]  /*1700*/  MOV R6, UR10 ;  /* 0x0000000a00067c02 */ /* 0x002fc40008000f00 */
[--C-:B------:R-:W-:Y:S01]  /*1710*/  IMAD R5, R9, 0x3c1, R0.reuse ;  /* 0x000003c109057824 */ /* 0x100fe200078e0200 */
[----:B------:R-:W-:Y:S01]  /*1720*/  MOV R7, UR7 ;  /* 0x0000000700077c02 */ /* 0x000fe20008000f00 */
[----:B------:R-:W-:Y:S01]  /*1730*/  USHF.R.U32.HI UR13, URZ, 0x1f, UR19 ;  /* 0x0000001f3f0d7899 */ /* 0x000fe20008011613 */
[----:B------:R-:W-:Y:S01]  /*1740*/  MOV R9, UR6 ;  /* 0x0000000600097c02 */ /* 0x000fe20008000f00 */
[----:B------:R-:W-:Y:S01]  /*1750*/  IMAD R5, R6, 0xff440, R5 ;  /* 0x000ff44006057824 */ /* 0x000fe200078e0205 */
[----:B------:R-:W-:Y:S01]  /*1760*/  UIMAD.WIDE UR6, UR20, 0x2aaaaaab, URZ ;  /* 0x2aaaaaab140678a5 */ /* 0x000fe2000f8e023f */
[----:B------:R-:W-:Y:S02]  /*1770*/  IMAD.U32 R6, RZ, RZ, UR12 ;  /* 0x0000000cff067e24 */ /* 0x000fe4000f8e00ff */
[--C-:B------:R-:W-:Y:S01]  /*1780*/  IMAD R7, R7, 0x3c1, R0.reuse ;  /* 0x000003c107077824 */ /* 0x100fe200078e0200 */
[----:B------:R-:W-:Y:S01]  /*1790*/  ULEA.HI.SX32 UR13, UR19, UR13, 0x1a ;  /* 0x0000000d130d7291 */ /* 0x000fe2000f8fd23f */
[----:B------:R-:W-:Y:S01]  /*17a0*/  IMAD.U32 R11, RZ, RZ, UR5 ;  /* 0x00000005ff0b7e24 */ /* 0x000fe2000f8e00ff */
[----:B------:R-:W-:Y:S01]  /*17b0*/  USHF.R.U32.HI UR5, URZ, 0x1f, UR7 ;  /* 0x0000001f3f057899 */ /* 0x000fe20008011607 */
[----:B------:R-:W-:Y:S01]  /*17c0*/  IMAD R7, R6, 0xff440, R7 ;  /* 0x000ff44006077824 */ /* 0x000fe200078e0207 */
[----:B------:R-:W-:Y:S01]  /*17d0*/  MOV R10, UR9 ;  /* 0x00000009000a7c02 */ /* 0x000fe20008000f00 */
[----:B------:R-:W-:Y:S01]  /*17e0*/  UIMAD UR9, UR13, -0x180, UR9 ;  /* 0xfffffe800d0978a4 */ /* 0x000fe2000f8e0209 */
[----:B------:R-:W-:Y:S01]  /*17f0*/  MOV R6, UR11 ;  /* 0x0000000b00067c02 */ /* 0x000fe20008000f00 */
[--C-:B------:R-:W-:Y:S01]  /*1800*/  IMAD R9, R9, 0x3c1, R0.reuse ;  /* 0x000003c109097824 */ /* 0x100fe200078e0200 */
[----:B------:R-:W-:Y:S01]  /*1810*/  ULEA.HI.SX32 UR5, UR7, UR5, 0x1a ;  /* 0x0000000507057291 */ /* 0x000fe2000f8fd23f */
[----:B------:R-:W-:-:S02]  /*1820*/  IMAD R11, R11, 0x3c1, R0 ;  /* 0x000003c10b0b7824 */ /* 0x000fc400078e0200 */
[----:B------:R-:W-:Y:S01]  /*1830*/  IMAD R9, R6, 0xff440, R9 ;  /* 0x000ff44006097824 */ /* 0x000fe200078e0209 */
[----:B------:R-:W-:Y:S01]  /*1840*/  MOV R6, UR8 ;  /* 0x0000000800067c02 */ /* 0x000fe20008000f00 */
[----:B------:R-:W-:Y:S01]  /*1850*/  UIMAD UR20, UR5, -0x180, UR20 ;  /* 0xfffffe80051478a4 */ /* 0x000fe2000f8e0214 */
[----:B------:R-:W-:-:S03]  /*1860*/  MOV R13, UR9 ;  /* 0x00000009000d7c02 */ /* 0x000fc60008000f00 */
[----:B------:R-:W-:Y:S02]  /*1870*/  IMAD R11, R6, 0xff440, R11 ;  /* 0x000ff440060b7824 */ /* 0x000fe400078e020b */
[----:B------:R-:W-:Y:S01]  /*1880*/  IMAD.U32 R6, RZ, RZ, UR13 ;  /* 0x0000000dff067e24 */ /* 0x000fe2000f8e00ff */
[----:B------:R-:W-:Y:S01]  /*1890*/  MOV R15, UR20 ;  /* 0x00000014000f7c02 */ /* 0x000fe20008000f00 */
[----:B------:R-:W-:Y:S01]  /*18a0*/  IMAD R13, R13, 0x3c1, R0 ;  /* 0x000003c10d0d7824 */ /* 0x000fe200078e0200 */
[----:B------:R-:W-:-:S03]  /*18b0*/  MOV R17, UR5 ;  /* 0x0000000500117c02 */ /* 0x000fc60008000f00 */
[----:B------:R-:W-:Y:S02]  /*18c0*/  IMAD R13, R6, 0xff440, R13 ;  /* 0x000ff440060d7824 */ /* 0x000fe400078e020d */
[----:B------:R-:W-:Y:S01]  /*18d0*/  IMAD R6, R15, 0x3c1, R0 ;  /* 0x000003c10f067824 */ /* 0x000fe200078e0200 */
[----:B------:R-:W-:-:S03]  /*18e0*/  UIADD3 UR5, UR4, 0x8, URZ ;  /* 0x0000000804057890 */ /* 0x000fc6000fffe03f */
[----:B------:R-:W-:Y:S01]  /*18f0*/  IMAD R15, R17, 0xff440, R6 ;  /* 0x000ff440110f7824 */ /* 0x000fe200078e0206 */
[----:B------:R-:W-:-:S03]  /*1900*/  UIMAD.WIDE UR6, UR5, 0x2aaaaaab, URZ ;  /* 0x2aaaaaab050678a5 */ /* 0x000fc6000f8e023f */
[----:B------:R-:W-:Y:S01]  /*1910*/  IMAD.WIDE R14, R15, 0x4, R2 ;  /* 0x000000040f0e7825 */ /* 0x000fe200078e0202 */
[----:B------:R-:W-:-:S04]  /*1920*/  USHF.R.U32.HI UR6, URZ, 0x1f, UR7 ;  /* 0x0000001f3f067899 */ /* 0x000fc80008011607 */
[----:B--2---:R0:W-:Y:S04]  /*1930*/  @P6 STG.E desc[UR22][R14.64], R19 ;  /* 0x000000130e006986 */ /* 0x0041e8000c101916 */
[----:B------:R-:W1:Y:S01]  /*1940*/  LDS R19, [R4+0x2020] ;  /* 0x0020200004137984 */ /* 0x000e620000000800 */
[----:B------:R-:W-:Y:S01]  /*1950*/  ULEA.HI.SX32 UR6, UR7, UR6, 0x1a ;  /* 0x0000000607067291 */ /* 0x000fe2000f8fd23f */
[----:B------:R-:W-:-:S03]  /*1960*/  MOV R6, UR5 ;  /* 0x0000000500067c02 */ /* 0x000fc60008000f00 */
[----:B------:R-:W-:Y:S02]  /*1970*/  UIMAD UR5, UR6, -0x180, UR5 ;  /* 0xfffffe80060578a4 */ /* 0x000fe4000f8e0205 */
[----:B------:R-:W-:-:S04]  /*1980*/  MOV R21, UR6 ;  /* 0x0000000600157c02 */ /* 0x000fc80008000f00 */
[----:B------:R-:W-:Y:S01]  /*1990*/  IMAD.U32 R17, RZ, RZ, UR5 ;  /* 0x00000005ff117e24 */ /* 0x000fe2000f8e00ff */
[----:B------:R-:W-:-:S04]  /*19a0*/  UIADD3 UR5, UR4, 0x9, URZ ;  /* 0x0000000904057890 */ /* 0x000fc8000fffe03f */
[----:B------:R-:W-:Y:S01]  /*19b0*/  UIMAD.WIDE UR6, UR5, 0x2aaaaaab, URZ ;  /* 0x2aaaaaab050678a5 */ /* 0x000fe2000f8e023f */
[----:B------:R-:W-:Y:S01]  /*19c0*/  ISETP.LT.AND P6, PT, R6, 0x600, !P0 ;  /* 0x000006000600780c */ /* 0x000fe200047c1270 */
[----:B------:R-:W-:Y:S02]  /*19d0*/  IMAD R6, R17, 0x3c1, R0 ;  /* 0x000003c111067824 */ /* 0x000fe400078e0200 */
[----:B------:R-:W-:Y:S02]  /*19e0*/  USHF.R.U32.HI UR6, URZ, 0x1f, UR7 ;  /* 0x0000001f3f067899 */ /* 0x000fe40008011607 */
[----:B------:R-:W-:Y:S02]  /*19f0*/  IMAD R17, R21, 0xff440, R6 ;  /* 0x000ff44015117824 */ /* 0x000fe400078e0206 */
[----:B------:R-:W-:Y:S01]  /*1a00*/  ULEA.HI.SX32 UR6, UR7, UR6, 0x1a ;  /* 0x0000000607067291 */ /* 0x000fe2000f8fd23f */
[----:B------:R-:W-:-:S03]  /*1a10*/  MOV R6, UR5 ;  /* 0x0000000500067c02 */ /* 0x000fc60008000f00 */
[----:B------:R-:W-:Y:S01]  /*1a20*/  UIMAD UR5, UR6, -0x180, UR5 ;  /* 0xfffffe80060578a4 */ /* 0x000fe2000f8e0205 */
[----:B0-----:R-:W-:-:S05]  /*1a30*/  IMAD.WIDE R14, R17, 0x4, R2 ;  /* 0x00000004110e7825 */ /* 0x001fca00078e0202 */
[----:B------:R-:W-:Y:S01]  /*1a40*/  MOV R17, UR5 ;  /* 0x0000000500117c02 */ /* 0x000fe20008000f00 */
[----:B------:R-:W-:Y:S01]  /*1a50*/  IMAD.U32 R21, RZ, RZ, UR6 ;  /* 0x00000006ff157e24 */ /* 0x000fe2000f8e00ff */
[----:B-1----:R0:W-:Y:S01]  /*1a60*/  @P6 STG.E desc[UR22][R14.64], R19 ;  /* 0x000000130e006986 */ /* 0x0021e2000c101916 */
[----:B------:R-:W-:Y:S02]  /*1a70*/  ISETP.LT.AND P6, PT, R6, 0x600, !P0 ;  /* 0x000006000600780c */ /* 0x000fe400047c1270 */
[----:B------:R-:W-:-:S04]  /*1a80*/  IMAD R6, R17, 0x3c1, R0 ;  /* 0x000003c111067824 */ /* 0x000fc800078e0200 */
[----:B------:R-:W-:Y:S02]  /*1a90*/  IMAD R17, R21, 0xff440, R6 ;  /* 0x000ff44015117824 */ /* 0x000fe400078e0206 */
[----:B------:R-:W1:Y:S01]  /*1aa0*/  LDS R21, [R4+0x2424] ;  /* 0x0024240004157984 */ /* 0x000e620000000800 */
[----:B------:R-:W-:-:S04]  /*1ab0*/  UIADD3 UR6, UR4, 0xf, URZ ;  /* 0x0000000f04067890 */ /* 0x000fc8000fffe03f */
[----:B------:R-:W-:-:S04]  /*1ac0*/  UIMAD.WIDE UR4, UR6, 0x2aaaaaab, URZ ;  /* 0x2aaaaaab060478a5 */ /* 0x000fc8000f8e023f */
[----:B------:R-:W-:Y:S01]  /*1ad0*/  USHF.R.U32.HI UR4, URZ, 0x1f, UR5 ;  /* 0x0000001f3f047899 */ /* 0x000fe20008011605 */
[----:B------:R-:W-:-:S03]  /*1ae0*/  MOV R6, UR6 ;  /* 0x0000000600067c02 */ /* 0x000fc60008000f00 */
[----:B------:R-:W-:-:S04]  /*1af0*/  ULEA.HI.SX32 UR4, UR5, UR4, 0x1a ;  /* 0x0000000405047291 */ /* 0x000fc8000f8fd23f */
[----:B------:R-:W-:Y:S01]  /*1b00*/  UIMAD UR6, UR4, -0x180, UR6 ;  /* 0xfffffe80040678a4 */ /* 0x000fe2000f8e0206 */
[----:B------:R-:W-:-:S05]  /*1b10*/  ISETP.LT.AND P5, PT, R10, 0x600, !P0 ;  /* 0x000006000a00780c */ /* 0x000fca00047a1270 */
[----:B0-----:R-:W-:Y:S02]  /*1b20*/  MOV R15, UR6 ;  /* 0x00000006000f7c02 */ /* 0x001fe40008000f00 */
[----:B------:R-:W-:Y:S01]  /*1b30*/  ISETP.LT.AND P0, PT, R6, 0x600, !P0 ;  /* 0x000006000600780c */ /* 0x000fe20004701270 */
[----:B------:R-:W-:-:S04]  /*1b40*/  IMAD.WIDE R12, R13, 0x4, R2 ;  /* 0x000000040d0c7825 */ /* 0x000fc800078e0202 */
[----:B------:R-:W-:Y:S02]  /*1b50*/  IMAD R0, R15, 0x3c1, R0 ;  /* 0x000003c10f007824 */ /* 0x000fe400078e0200 */
[----:B------:R-:W-:-:S04]  /*1b60*/  IMAD.WIDE R14, R17, 0x4, R2 ;  /* 0x00000004110e7825 */ /* 0x000fc800078e0202 */
[----:B------:R-:W-:-:S04]  /*1b70*/  IMAD.WIDE R10, R11, 0x4, R2 ;  /* 0x000000040b0a7825 */ /* 0x000fc800078e0202 */
[--C-:B------:R-:W-:Y:S01]  /*1b80*/  IMAD.WIDE R8, R9, 0x4, R2.reuse ;  /* 0x0000000409087825 */ /* 0x100fe200078e0202 */
[----:B-1----:R0:W-:Y:S03]  /*1b90*/  @P6 STG.E desc[UR22][R14.64], R21 ;  /* 0x000000150e006986 */ /* 0x0021e6000c101916 */
[--C-:B------:R-:W-:Y:S01]  /*1ba0*/  IMAD.WIDE R6, R7, 0x4, R2.reuse ;  /* 0x0000000407067825 */ /* 0x100fe200078e0202 */
[----:B------:R0:W-:Y:S03]  /*1bb0*/  @P5 STG.E desc[UR22][R12.64], R23 ;  /* 0x000000170c005986 */ /* 0x0001e6000c101916 */
[----:B------:R-:W-:Y:S01]  /*1bc0*/  IMAD.WIDE R16, R5, 0x4, R2 ;  /* 0x0000000405107825 */ /* 0x000fe200078e0202 */
[----:B------:R0:W-:Y:S01]  /*1bd0*/  @P4 STG.E desc[UR22][R10.64], R25 ;  /* 0x000000190a004986 */ /* 0x0001e2000c101916 */
[----:B------:R-:W-:-:S03]  /*1be0*/  MOV R19, UR4 ;  /* 0x0000000400137c02 */ /* 0x000fc60008000f00 */
[----:B------:R0:W-:Y:S04]  /*1bf0*/  @P3 STG.E desc[UR22][R8.64], R27 ;  /* 0x0000001b08003986 */ /* 0x0001e8000c101916 */
[----:B------:R0:W-:Y:S01]  /*1c00*/  @P2 STG.E desc[UR22][R6.64], R29 ;  /* 0x0000001d06002986 */ /* 0x0001e2000c101916 */
[----:B------:R-:W-:-:S03]  /*1c10*/  IMAD R19, R19, 0xff440, R0 ;  /* 0x000ff44013137824 */ /* 0x000fc600078e0200 */
[----:B------:R0:W-:Y:S02]  /*1c20*/  @P1 STG.E desc[UR22][R16.64], R31 ;  /* 0x0000001f10001986 */ /* 0x0001e4000c101916 */
[----:B0-----:R-:W-:Y:S05]  /*1c30*/  @!P0 EXIT ;  /* 0x000000000000894d */ /* 0x001fea0003800000 */
[----:B------:R-:W0:Y:S01]  /*1c40*/  LDS R5, [R4+0x3c3c] ;  /* 0x003c3c0004057984 */ /* 0x000e220000000800 */
[----:B------:R-:W-:-:S05]  /*1c50*/  IMAD.WIDE R2, R19, 0x4, R2 ;  /* 0x0000000413027825 */ /* 0x000fca00078e0202 */
[----:B0-----:R-:W-:Y:S01]  /*1c60*/  STG.E desc[UR22][R2.64], R5 ;  /* 0x0000000502007986 */ /* 0x001fe2000c101916 */
[----:B------:R-:W-:Y:S05]  /*1c70*/  EXIT ;  /* 0x000000000000794d */ /* 0x000fea0003800000 */
.L_x_0:
[----:B------:R-:W-:-:S00]  /*1c80*/  BRA `(.L_x_0) ;  /* 0xfffffffc00fc7947 */ /* 0x000fc0000383ffff */
[----:B------:R-:W-:-:S00]  /*1c90*/  NOP ;  /* 0x0000000000007918 */ /* 0x000fc00000000000 */
        /* <DEDUP_REMOVED lines=14> */
.L_x_1:


//--------------------- .nv.global.init           --------------------------
	.section	.nv.global.init,"aw",@progbits
.nv.global.init:
	.type		_$_str,@object
	.size		_$_str,(_$_str_$_2 - _$_str)
_$_str:
        /*0000*/ 	.byte	0x5f, 0x5f, 0x43, 0x55, 0x44, 0x41, 0x5f, 0x46, 0x54, 0x5a, 0x00
	.type		_$_str_$_2,@object
	.size		_$_str_$_2,(.L_1 - _$_str_$_2)
_$_str_$_2:
        /*000b*/ 	.byte	0x5f, 0x5f, 0x43, 0x55, 0x44, 0x41, 0x5f, 0x50, 0x52, 0x45, 0x43, 0x5f, 0x53, 0x51, 0x52, 0x54
        /*001b*/ 	.byte	0x00
.L_1:


//--------------------- .nv.shared.triton_poi_fused__native_batch_norm_legit_no_training_relu_6 --------------------------
	.section	.nv.shared.triton_poi_fused__native_batch_norm_legit_no_training_relu_6,"aw",@nobits
	.sectionflags	@""
	.align	16
	.zero		1024


//--------------------- .nv.constant0.triton_poi_fused__native_batch_norm_legit_no_training_relu_6 --------------------------
	.section	.nv.constant0.triton_poi_fused__native_batch_norm_legit_no_training_relu_6,"a",@progbits
	.sectionflags	@""
	.align	4
.nv.constant0.triton_poi_fused__native_batch_norm_legit_no_training_relu_6:
	.zero		584
